//
// Generated by NVIDIA NVVM Compiler
//
// Compiler Build ID: CL-36424714
// Cuda compilation tools, release 13.0, V13.0.88
// Based on NVVM 20.0.0
//

.version 9.0
.target sm_100
.address_size 64

	// .globl	add

.visible .entry add(
	.param .u64 .ptr .align 1 add_param_0,
	.param .u64 .ptr .align 1 add_param_1,
	.param .u64 .ptr .align 1 add_param_2
)
{
	.reg .b32 	%r<8>;
	.reg .b32 	%f<4>;
	.reg .b64 	%rd<11>;

	ld.param.u64 	%rd1, [add_param_0];
	ld.param.u64 	%rd2, [add_param_1];
	ld.param.u64 	%rd3, [add_param_2];
	cvta.to.global.u64 	%rd4, %rd3;
	cvta.to.global.u64 	%rd5, %rd2;
	cvta.to.global.u64 	%rd6, %rd1;
	mov.u32 	%r1, %tid.x;
	mov.u32 	%r2, %tid.y;
	mov.u32 	%r3, %ntid.x;
	mov.u32 	%r4, %ctaid.x;
	mov.u32 	%r5, %ntid.y;
	mad.lo.s32 	%r6, %r5, %r4, %r2;
	mad.lo.s32 	%r7, %r6, %r3, %r1;
	mul.wide.s32 	%rd7, %r7, 4;
	add.s64 	%rd8, %rd6, %rd7;
	ld.global.f32 	%f1, [%rd8];
	add.s64 	%rd9, %rd5, %rd7;
	ld.global.f32 	%f2, [%rd9];
	add.f32 	%f3, %f1, %f2;
	add.s64 	%rd10, %rd4, %rd7;
	st.global.f32 	[%rd10], %f3;
	ret;

}
	// .globl	sub
.visible .entry sub(
	.param .u64 .ptr .align 1 sub_param_0,
	.param .u64 .ptr .align 1 sub_param_1,
	.param .u64 .ptr .align 1 sub_param_2
)
{
	.reg .b32 	%r<8>;
	.reg .b32 	%f<4>;
	.reg .b64 	%rd<11>;

	ld.param.u64 	%rd1, [sub_param_0];
	ld.param.u64 	%rd2, [sub_param_1];
	ld.param.u64 	%rd3, [sub_param_2];
	cvta.to.global.u64 	%rd4, %rd3;
	cvta.to.global.u64 	%rd5, %rd2;
	cvta.to.global.u64 	%rd6, %rd1;
	mov.u32 	%r1, %tid.x;
	mov.u32 	%r2, %tid.y;
	mov.u32 	%r3, %ntid.x;
	mov.u32 	%r4, %ctaid.x;
	mov.u32 	%r5, %ntid.y;
	mad.lo.s32 	%r6, %r5, %r4, %r2;
	mad.lo.s32 	%r7, %r6, %r3, %r1;
	mul.wide.s32 	%rd7, %r7, 4;
	add.s64 	%rd8, %rd6, %rd7;
	ld.global.f32 	%f1, [%rd8];
	add.s64 	%rd9, %rd5, %rd7;
	ld.global.f32 	%f2, [%rd9];
	sub.f32 	%f3, %f1, %f2;
	add.s64 	%rd10, %rd4, %rd7;
	st.global.f32 	[%rd10], %f3;
	ret;

}
	// .globl	dot
.visible .entry dot(
	.param .u64 .ptr .align 1 dot_param_0,
	.param .u64 .ptr .align 1 dot_param_1,
	.param .u64 .ptr .align 1 dot_param_2
)
{
	.reg .b32 	%r<8>;
	.reg .b32 	%f<4>;
	.reg .b64 	%rd<11>;

	ld.param.u64 	%rd1, [dot_param_0];
	ld.param.u64 	%rd2, [dot_param_1];
	ld.param.u64 	%rd3, [dot_param_2];
	cvta.to.global.u64 	%rd4, %rd3;
	cvta.to.global.u64 	%rd5, %rd2;
	cvta.to.global.u64 	%rd6, %rd1;
	mov.u32 	%r1, %tid.x;
	mov.u32 	%r2, %tid.y;
	mov.u32 	%r3, %ntid.x;
	mov.u32 	%r4, %ctaid.x;
	mov.u32 	%r5, %ntid.y;
	mad.lo.s32 	%r6, %r5, %r4, %r2;
	mad.lo.s32 	%r7, %r6, %r3, %r1;
	mul.wide.s32 	%rd7, %r7, 4;
	add.s64 	%rd8, %rd6, %rd7;
	ld.global.f32 	%f1, [%rd8];
	add.s64 	%rd9, %rd5, %rd7;
	ld.global.f32 	%f2, [%rd9];
	mul.f32 	%f3, %f1, %f2;
	add.s64 	%rd10, %rd4, %rd7;
	st.global.f32 	[%rd10], %f3;
	ret;

}
	// .globl	add_scalar
.visible .entry add_scalar(
	.param .u64 .ptr .align 1 add_scalar_param_0,
	.param .u64 .ptr .align 1 add_scalar_param_1,
	.param .f32 add_scalar_param_2
)
{
	.reg .b32 	%r<8>;
	.reg .b32 	%f<4>;
	.reg .b64 	%rd<8>;

	ld.param.u64 	%rd1, [add_scalar_param_0];
	ld.param.u64 	%rd2, [add_scalar_param_1];
	ld.param.f32 	%f1, [add_scalar_param_2];
	cvta.to.global.u64 	%rd3, %rd2;
	cvta.to.global.u64 	%rd4, %rd1;
	mov.u32 	%r1, %tid.x;
	mov.u32 	%r2, %tid.y;
	mov.u32 	%r3, %ntid.x;
	mov.u32 	%r4, %ctaid.x;
	mov.u32 	%r5, %ntid.y;
	mad.lo.s32 	%r6, %r5, %r4, %r2;
	mad.lo.s32 	%r7, %r6, %r3, %r1;
	mul.wide.s32 	%rd5, %r7, 4;
	add.s64 	%rd6, %rd4, %rd5;
	ld.global.f32 	%f2, [%rd6];
	add.f32 	%f3, %f1, %f2;
	add.s64 	%rd7, %rd3, %rd5;
	st.global.f32 	[%rd7], %f3;
	ret;

}
	// .globl	sub_scalar
.visible .entry sub_scalar(
	.param .u64 .ptr .align 1 sub_scalar_param_0,
	.param .u64 .ptr .align 1 sub_scalar_param_1,
	.param .f32 sub_scalar_param_2
)
{
	.reg .b32 	%r<8>;
	.reg .b32 	%f<4>;
	.reg .b64 	%rd<8>;

	ld.param.u64 	%rd1, [sub_scalar_param_0];
	ld.param.u64 	%rd2, [sub_scalar_param_1];
	ld.param.f32 	%f1, [sub_scalar_param_2];
	cvta.to.global.u64 	%rd3, %rd2;
	cvta.to.global.u64 	%rd4, %rd1;
	mov.u32 	%r1, %tid.x;
	mov.u32 	%r2, %tid.y;
	mov.u32 	%r3, %ntid.x;
	mov.u32 	%r4, %ctaid.x;
	mov.u32 	%r5, %ntid.y;
	mad.lo.s32 	%r6, %r5, %r4, %r2;
	mad.lo.s32 	%r7, %r6, %r3, %r1;
	mul.wide.s32 	%rd5, %r7, 4;
	add.s64 	%rd6, %rd4, %rd5;
	ld.global.f32 	%f2, [%rd6];
	sub.f32 	%f3, %f2, %f1;
	add.s64 	%rd7, %rd3, %rd5;
	st.global.f32 	[%rd7], %f3;
	ret;

}
	// .globl	mul_scalar
.visible .entry mul_scalar(
	.param .u64 .ptr .align 1 mul_scalar_param_0,
	.param .u64 .ptr .align 1 mul_scalar_param_1,
	.param .f32 mul_scalar_param_2
)
{
	.reg .b32 	%r<8>;
	.reg .b32 	%f<4>;
	.reg .b64 	%rd<8>;

	ld.param.u64 	%rd1, [mul_scalar_param_0];
	ld.param.u64 	%rd2, [mul_scalar_param_1];
	ld.param.f32 	%f1, [mul_scalar_param_2];
	cvta.to.global.u64 	%rd3, %rd2;
	cvta.to.global.u64 	%rd4, %rd1;
	mov.u32 	%r1, %tid.x;
	mov.u32 	%r2, %tid.y;
	mov.u32 	%r3, %ntid.x;
	mov.u32 	%r4, %ctaid.x;
	mov.u32 	%r5, %ntid.y;
	mad.lo.s32 	%r6, %r5, %r4, %r2;
	mad.lo.s32 	%r7, %r6, %r3, %r1;
	mul.wide.s32 	%rd5, %r7, 4;
	add.s64 	%rd6, %rd4, %rd5;
	ld.global.f32 	%f2, [%rd6];
	mul.f32 	%f3, %f1, %f2;
	add.s64 	%rd7, %rd3, %rd5;
	st.global.f32 	[%rd7], %f3;
	ret;

}
	// .globl	div_scalar
.visible .entry div_scalar(
	.param .u64 .ptr .align 1 div_scalar_param_0,
	.param .u64 .ptr .align 1 div_scalar_param_1,
	.param .f32 div_scalar_param_2
)
{
	.reg .b32 	%r<8>;
	.reg .b32 	%f<4>;
	.reg .b64 	%rd<8>;

	ld.param.u64 	%rd1, [div_scalar_param_0];
	ld.param.u64 	%rd2, [div_scalar_param_1];
	ld.param.f32 	%f1, [div_scalar_param_2];
	cvta.to.global.u64 	%rd3, %rd2;
	cvta.to.global.u64 	%rd4, %rd1;
	mov.u32 	%r1, %tid.x;
	mov.u32 	%r2, %tid.y;
	mov.u32 	%r3, %ntid.x;
	mov.u32 	%r4, %ctaid.x;
	mov.u32 	%r5, %ntid.y;
	mad.lo.s32 	%r6, %r5, %r4, %r2;
	mad.lo.s32 	%r7, %r6, %r3, %r1;
	mul.wide.s32 	%rd5, %r7, 4;
	add.s64 	%rd6, %rd4, %rd5;
	ld.global.f32 	%f2, [%rd6];
	div.rn.f32 	%f3, %f2, %f1;
	add.s64 	%rd7, %rd3, %rd5;
	st.global.f32 	[%rd7], %f3;
	ret;

}
	// .globl	scalar_sub
.visible .entry scalar_sub(
	.param .u64 .ptr .align 1 scalar_sub_param_0,
	.param .u64 .ptr .align 1 scalar_sub_param_1,
	.param .f32 scalar_sub_param_2
)
{
	.reg .b32 	%r<8>;
	.reg .b32 	%f<4>;
	.reg .b64 	%rd<8>;

	ld.param.u64 	%rd1, [scalar_sub_param_0];
	ld.param.u64 	%rd2, [scalar_sub_param_1];
	ld.param.f32 	%f1, [scalar_sub_param_2];
	cvta.to.global.u64 	%rd3, %rd2;
	cvta.to.global.u64 	%rd4, %rd1;
	mov.u32 	%r1, %tid.x;
	mov.u32 	%r2, %tid.y;
	mov.u32 	%r3, %ntid.x;
	mov.u32 	%r4, %ctaid.x;
	mov.u32 	%r5, %ntid.y;
	mad.lo.s32 	%r6, %r5, %r4, %r2;
	mad.lo.s32 	%r7, %r6, %r3, %r1;
	mul.wide.s32 	%rd5, %r7, 4;
	add.s64 	%rd6, %rd4, %rd5;
	ld.global.f32 	%f2, [%rd6];
	sub.f32 	%f3, %f1, %f2;
	add.s64 	%rd7, %rd3, %rd5;
	st.global.f32 	[%rd7], %f3;
	ret;

}
	// .globl	scalar_div
.visible .entry scalar_div(
	.param .u64 .ptr .align 1 scalar_div_param_0,
	.param .u64 .ptr .align 1 scalar_div_param_1,
	.param .f32 scalar_div_param_2
)
{
	.reg .b32 	%r<8>;
	.reg .b32 	%f<4>;
	.reg .b64 	%rd<8>;

	ld.param.u64 	%rd1, [scalar_div_param_0];
	ld.param.u64 	%rd2, [scalar_div_param_1];
	ld.param.f32 	%f1, [scalar_div_param_2];
	cvta.to.global.u64 	%rd3, %rd2;
	cvta.to.global.u64 	%rd4, %rd1;
	mov.u32 	%r1, %tid.x;
	mov.u32 	%r2, %tid.y;
	mov.u32 	%r3, %ntid.x;
	mov.u32 	%r4, %ctaid.x;
	mov.u32 	%r5, %ntid.y;
	mad.lo.s32 	%r6, %r5, %r4, %r2;
	mad.lo.s32 	%r7, %r6, %r3, %r1;
	mul.wide.s32 	%rd5, %r7, 4;
	add.s64 	%rd6, %rd4, %rd5;
	ld.global.f32 	%f2, [%rd6];
	div.rn.f32 	%f3, %f1, %f2;
	add.s64 	%rd7, %rd3, %rd5;
	st.global.f32 	[%rd7], %f3;
	ret;

}


// ===== COMPILED SASS (sm_100) =====

	.target	sm_100

	.elftype	@"ET_EXEC"


//--------------------- .note.nv.tkinfo           --------------------------
	.section	.note.nv.tkinfo,"",@"SHT_NOTE"
	.sectionflags	@"SHF_NOTE_NV_TKINFO"
	.tkinfo
        /*0018*/ 	.word	0x00000002
        /*0030*/ 	.string	""
        /*0030*/ 	.string	"ptxas"
        /*0030*/ 	.string	"Cuda compilation tools, release 13.0, V13.0.88"
        /*0030*/ 	.string	"Build cuda_13.0.r13.0/compiler.36424714_0"
        /*0030*/ 	.string	"-arch sm_100 -m 64 "



//--------------------- .note.nv.cuinfo           --------------------------
	.section	.note.nv.cuinfo,"",@"SHT_NOTE"
	.sectionflags	@"SHF_NOTE_NV_CUINFO"
        /*0018*/ 	.short	0x0002
        /*001a*/ 	.short	0x0064
        /*001c*/ 	.short	0x0082
	.zero		2


//--------------------- .nv.info                  --------------------------
	.section	.nv.info,"",@"SHT_CUDA_INFO"
	.align	4


	//----- nvinfo : EIATTR_REGCOUNT
	.align		4
        /*0000*/ 	.byte	0x04, 0x2f
        /*0002*/ 	.short	(.L_1 - .L_0)
	.align		4
.L_0:
        /*0004*/ 	.word	index@(add)
        /*0008*/ 	.word	0x0000000c


	//----- nvinfo : EIATTR_FRAME_SIZE
	.align		4
.L_1:
        /*000c*/ 	.byte	0x04, 0x11
        /*000e*/ 	.short	(.L_3 - .L_2)
	.align		4
.L_2:
        /*0010*/ 	.word	index@(add)
        /*0014*/ 	.word	0x00000000


	//----- nvinfo : EIATTR_REGCOUNT
	.align		4
.L_3:
        /*0018*/ 	.byte	0x04, 0x2f
        /*001a*/ 	.short	(.L_5 - .L_4)
	.align		4
.L_4:
        /*001c*/ 	.word	index@(sub)
        /*0020*/ 	.word	0x0000000c


	//----- nvinfo : EIATTR_FRAME_SIZE
	.align		4
.L_5:
        /*0024*/ 	.byte	0x04, 0x11
        /*0026*/ 	.short	(.L_7 - .L_6)
	.align		4
.L_6:
        /*0028*/ 	.word	index@(sub)
        /*002c*/ 	.word	0x00000000


	//----- nvinfo : EIATTR_REGCOUNT
	.align		4
.L_7:
        /*0030*/ 	.byte	0x04, 0x2f
        /*0032*/ 	.short	(.L_9 - .L_8)
	.align		4
.L_8:
        /*0034*/ 	.word	index@(dot)
        /*0038*/ 	.word	0x0000000c


	//----- nvinfo : EIATTR_FRAME_SIZE
	.align		4
.L_9:
        /*003c*/ 	.byte	0x04, 0x11
        /*003e*/ 	.short	(.L_11 - .L_10)
	.align		4
.L_10:
        /*0040*/ 	.word	index@(dot)
        /*0044*/ 	.word	0x00000000


	//----- nvinfo : EIATTR_REGCOUNT
	.align		4
.L_11:
        /*0048*/ 	.byte	0x04, 0x2f
        /*004a*/ 	.short	(.L_13 - .L_12)
	.align		4
.L_12:
        /*004c*/ 	.word	index@(add_scalar)
        /*0050*/ 	.word	0x0000000a


	//----- nvinfo : EIATTR_FRAME_SIZE
	.align		4
.L_13:
        /*0054*/ 	.byte	0x04, 0x11
        /*0056*/ 	.short	(.L_15 - .L_14)
	.align		4
.L_14:
        /*0058*/ 	.word	index@(add_scalar)
        /*005c*/ 	.word	0x00000000


	//----- nvinfo : EIATTR_REGCOUNT
	.align		4
.L_15:
        /*0060*/ 	.byte	0x04, 0x2f
        /*0062*/ 	.short	(.L_17 - .L_16)
	.align		4
.L_16:
        /*0064*/ 	.word	index@(sub_scalar)
        /*0068*/ 	.word	0x0000000a


	//----- nvinfo : EIATTR_FRAME_SIZE
	.align		4
.L_17:
        /*006c*/ 	.byte	0x04, 0x11
        /*006e*/ 	.short	(.L_19 - .L_18)
	.align		4
.L_18:
        /*0070*/ 	.word	index@(sub_scalar)
        /*0074*/ 	.word	0x00000000


	//----- nvinfo : EIATTR_REGCOUNT
	.align		4
.L_19:
        /*0078*/ 	.byte	0x04, 0x2f
        /*007a*/ 	.short	(.L_21 - .L_20)
	.align		4
.L_20:
        /*007c*/ 	.word	index@(mul_scalar)
        /*0080*/ 	.word	0x0000000a


	//----- nvinfo : EIATTR_FRAME_SIZE
	.align		4
.L_21:
        /*0084*/ 	.byte	0x04, 0x11
        /*0086*/ 	.short	(.L_23 - .L_22)
	.align		4
.L_22:
        /*0088*/ 	.word	index@(mul_scalar)
        /*008c*/ 	.word	0x00000000


	//----- nvinfo : EIATTR_REGCOUNT
	.align		4
.L_23:
        /*0090*/ 	.byte	0x04, 0x2f
        /*0092*/ 	.short	(.L_25 - .L_24)
	.align		4
.L_24:
        /*0094*/ 	.word	index@(div_scalar)
        /*0098*/ 	.word	0x00000010


	//----- nvinfo : EIATTR_FRAME_SIZE
	.align		4
.L_25:
        /*009c*/ 	.byte	0x04, 0x11
        /*009e*/ 	.short	(.L_27 - .L_26)
	.align		4
.L_26:
        /*00a0*/ 	.word	index@($__internal_1_$__cuda_sm3x_div_rn_noftz_f32_slowpath)
        /*00a4*/ 	.word	0x00000000


	//----- nvinfo : EIATTR_FRAME_SIZE
	.align		4
.L_27:
        /*00a8*/ 	.byte	0x04, 0x11
        /*00aa*/ 	.short	(.L_29 - .L_28)
	.align		4
.L_28:
        /*00ac*/ 	.word	index@(div_scalar)
        /*00b0*/ 	.word	0x00000000


	//----- nvinfo : EIATTR_REGCOUNT
	.align		4
.L_29:
        /*00b4*/ 	.byte	0x04, 0x2f
        /*00b6*/ 	.short	(.L_31 - .L_30)
	.align		4
.L_30:
        /*00b8*/ 	.word	index@(scalar_sub)
        /*00bc*/ 	.word	0x0000000a


	//----- nvinfo : EIATTR_FRAME_SIZE
	.align		4
.L_31:
        /*00c0*/ 	.byte	0x04, 0x11
        /*00c2*/ 	.short	(.L_33 - .L_32)
	.align		4
.L_32:
        /*00c4*/ 	.word	index@(scalar_sub)
        /*00c8*/ 	.word	0x00000000


	//----- nvinfo : EIATTR_REGCOUNT
	.align		4
.L_33:
        /*00cc*/ 	.byte	0x04, 0x2f
        /*00ce*/ 	.short	(.L_35 - .L_34)
	.align		4
.L_34:
        /*00d0*/ 	.word	index@(scalar_div)
        /*00d4*/ 	.word	0x00000010


	//----- nvinfo : EIATTR_FRAME_SIZE
	.align		4
.L_35:
        /*00d8*/ 	.byte	0x04, 0x11
        /*00da*/ 	.short	(.L_37 - .L_36)
	.align		4
.L_36:
        /*00dc*/ 	.word	index@($__internal_0_$__cuda_sm3x_div_rn_noftz_f32_slowpath)
        /*00e0*/ 	.word	0x00000000


	//----- nvinfo : EIATTR_FRAME_SIZE
	.align		4
.L_37:
        /*00e4*/ 	.byte	0x04, 0x11
        /*00e6*/ 	.short	(.L_39 - .L_38)
	.align		4
.L_38:
        /*00e8*/ 	.word	index@(scalar_div)
        /*00ec*/ 	.word	0x00000000


	//----- nvinfo : EIATTR_MIN_STACK_SIZE
	.align		4
.L_39:
        /*00f0*/ 	.byte	0x04, 0x12
        /*00f2*/ 	.short	(.L_41 - .L_40)
	.align		4
.L_40:
        /*00f4*/ 	.word	index@(scalar_div)
        /*00f8*/ 	.word	0x00000000


	//----- nvinfo : EIATTR_MIN_STACK_SIZE
	.align		4
.L_41:
        /*00fc*/ 	.byte	0x04, 0x12
        /*00fe*/ 	.short	(.L_43 - .L_42)
	.align		4
.L_42:
        /*0100*/ 	.word	index@(scalar_sub)
        /*0104*/ 	.word	0x00000000


	//----- nvinfo : EIATTR_MIN_STACK_SIZE
	.align		4
.L_43:
        /*0108*/ 	.byte	0x04, 0x12
        /*010a*/ 	.short	(.L_45 - .L_44)
	.align		4
.L_44:
        /*010c*/ 	.word	index@(div_scalar)
        /*0110*/ 	.word	0x00000000


	//----- nvinfo : EIATTR_MIN_STACK_SIZE
	.align		4
.L_45:
        /*0114*/ 	.byte	0x04, 0x12
        /*0116*/ 	.short	(.L_47 - .L_46)
	.align		4
.L_46:
        /*0118*/ 	.word	index@(mul_scalar)
        /*011c*/ 	.word	0x00000000


	//----- nvinfo : EIATTR_MIN_STACK_SIZE
	.align		4
.L_47:
        /*0120*/ 	.byte	0x04, 0x12
        /*0122*/ 	.short	(.L_49 - .L_48)
	.align		4
.L_48:
        /*0124*/ 	.word	index@(sub_scalar)
        /*0128*/ 	.word	0x00000000


	//----- nvinfo : EIATTR_MIN_STACK_SIZE
	.align		4
.L_49:
        /*012c*/ 	.byte	0x04, 0x12
        /*012e*/ 	.short	(.L_51 - .L_50)
	.align		4
.L_50:
        /*0130*/ 	.word	index@(add_scalar)
        /*0134*/ 	.word	0x00000000


	//----- nvinfo : EIATTR_MIN_STACK_SIZE
	.align		4
.L_51:
        /*0138*/ 	.byte	0x04, 0x12
        /*013a*/ 	.short	(.L_53 - .L_52)
	.align		4
.L_52:
        /*013c*/ 	.word	index@(dot)
        /*0140*/ 	.word	0x00000000


	//----- nvinfo : EIATTR_MIN_STACK_SIZE
	.align		4
.L_53:
        /*0144*/ 	.byte	0x04, 0x12
        /*0146*/ 	.short	(.L_55 - .L_54)
	.align		4
.L_54:
        /*0148*/ 	.word	index@(sub)
        /*014c*/ 	.word	0x00000000


	//----- nvinfo : EIATTR_MIN_STACK_SIZE
	.align		4
.L_55:
        /*0150*/ 	.byte	0x04, 0x12
        /*0152*/ 	.short	(.L_57 - .L_56)
	.align		4
.L_56:
        /*0154*/ 	.word	index@(add)
        /*0158*/ 	.word	0x00000000
.L_57:


//--------------------- .nv.compat                --------------------------
	.section	.nv.compat,"",@"SHT_CUDA_COMPAT_INFO"
	.align	4
        /*0000*/ 	.byte	0x02, 0x09, 0x00, 0x00, 0x02, 0x02, 0x01, 0x00, 0x02, 0x05, 0x05, 0x00, 0x03, 0x07, 0x01, 0x01
        /*0010*/ 	.byte	0x02, 0x03, 0x00, 0x00, 0x02, 0x06, 0x01, 0x00, 0x04, 0x0b, 0x08, 0x00, 0x01, 0x00, 0x00, 0x00
        /*0020*/ 	.byte	0x00, 0x00, 0x00, 0x00


//--------------------- .nv.info.scalar_div       --------------------------
	.section	.nv.info.scalar_div,"",@"SHT_CUDA_INFO"
	.sectionflags	@""
	.align	4


	//----- nvinfo : EIATTR_CUDA_API_VERSION
	.align		4
        /*0000*/ 	.byte	0x04, 0x37
        /*0002*/ 	.short	(.L_59 - .L_58)
.L_58:
        /*0004*/ 	.word	0x00000082


	//----- nvinfo : EIATTR_KPARAM_INFO
	.align		4
.L_59:
        /*0008*/ 	.byte	0x04, 0x17
        /*000a*/ 	.short	(.L_61 - .L_60)
.L_60:
        /*000c*/ 	.word	0x00000000
        /*0010*/ 	.short	0x0002
        /*0012*/ 	.short	0x0010
        /*0014*/ 	.byte	0x00, 0xf0, 0x11, 0x00


	//----- nvinfo : EIATTR_KPARAM_INFO
	.align		4
.L_61:
        /*0018*/ 	.byte	0x04, 0x17
        /*001a*/ 	.short	(.L_63 - .L_62)
.L_62:
        /*001c*/ 	.word	0x00000000
        /*0020*/ 	.short	0x0001
        /*0022*/ 	.short	0x0008
        /*0024*/ 	.byte	0x00, 0xf5, 0x21, 0x00


	//----- nvinfo : EIATTR_KPARAM_INFO
	.align		4
.L_63:
        /*0028*/ 	.byte	0x04, 0x17
        /*002a*/ 	.short	(.L_65 - .L_64)
.L_64:
        /*002c*/ 	.word	0x00000000
        /*0030*/ 	.short	0x0000
        /*0032*/ 	.short	0x0000
        /*0034*/ 	.byte	0x00, 0xf5, 0x21, 0x00


	//----- nvinfo : EIATTR_SPARSE_MMA_MASK
	.align		4
.L_65:
        /*0038*/ 	.byte	0x03, 0x50
        /*003a*/ 	.short	0x0000


	//----- nvinfo : EIATTR_MAXREG_COUNT
	.align		4
        /*003c*/ 	.byte	0x03, 0x1b
        /*003e*/ 	.short	0x00ff


	//----- nvinfo : EIATTR_MERCURY_ISA_VERSION
	.align		4
        /*0040*/ 	.byte	0x03, 0x5f
        /*0042*/ 	.short	0x0101


	//----- nvinfo : EIATTR_VRC_CTA_INIT_COUNT
	.align		4
        /*0044*/ 	.byte	0x02, 0x4a
	.zero		1
	.zero		1


	//----- nvinfo : EIATTR_EXIT_INSTR_OFFSETS
	.align		4
        /*0048*/ 	.byte	0x04, 0x1c
        /*004a*/ 	.short	(.L_67 - .L_66)


	//   ....[0]....
.L_66:
        /*004c*/ 	.word	0x000001e0


	//----- nvinfo : EIATTR_CRS_STACK_SIZE
	.align		4
.L_67:
        /*0050*/ 	.byte	0x04, 0x1e
        /*0052*/ 	.short	(.L_69 - .L_68)
.L_68:
        /*0054*/ 	.word	0x00000000


	//----- nvinfo : EIATTR_CBANK_PARAM_SIZE
	.align		4
.L_69:
        /*0058*/ 	.byte	0x03, 0x19
        /*005a*/ 	.short	0x0014


	//----- nvinfo : EIATTR_PARAM_CBANK
	.align		4
        /*005c*/ 	.byte	0x04, 0x0a
        /*005e*/ 	.short	(.L_71 - .L_70)
	.align		4
.L_70:
        /*0060*/ 	.word	index@(.nv.constant0.scalar_div)
        /*0064*/ 	.short	0x0380
        /*0066*/ 	.short	0x0014


	//----- nvinfo : EIATTR_SW_WAR
	.align		4
.L_71:
        /*0068*/ 	.byte	0x04, 0x36
        /*006a*/ 	.short	(.L_73 - .L_72)
.L_72:
        /*006c*/ 	.word	0x00000008
.L_73:


//--------------------- .nv.info.scalar_sub       --------------------------
	.section	.nv.info.scalar_sub,"",@"SHT_CUDA_INFO"
	.sectionflags	@""
	.align	4


	//----- nvinfo : EIATTR_CUDA_API_VERSION
	.align		4
        /*0000*/ 	.byte	0x04, 0x37
        /*0002*/ 	.short	(.L_75 - .L_74)
.L_74:
        /*0004*/ 	.word	0x00000082


	//----- nvinfo : EIATTR_KPARAM_INFO
	.align		4
.L_75:
        /*0008*/ 	.byte	0x04, 0x17
        /*000a*/ 	.short	(.L_77 - .L_76)
.L_76:
        /*000c*/ 	.word	0x00000000
        /*0010*/ 	.short	0x0002
        /*0012*/ 	.short	0x0010
        /*0014*/ 	.byte	0x00, 0xf0, 0x11, 0x00


	//----- nvinfo : EIATTR_KPARAM_INFO
	.align		4
.L_77:
        /*0018*/ 	.byte	0x04, 0x17
        /*001a*/ 	.short	(.L_79 - .L_78)
.L_78:
        /*001c*/ 	.word	0x00000000
        /*0020*/ 	.short	0x0001
        /*0022*/ 	.short	0x0008
        /*0024*/ 	.byte	0x00, 0xf5, 0x21, 0x00


	//----- nvinfo : EIATTR_KPARAM_INFO
	.align		4
.L_79:
        /*0028*/ 	.byte	0x04, 0x17
        /*002a*/ 	.short	(.L_81 - .L_80)
.L_80:
        /*002c*/ 	.word	0x00000000
        /*0030*/ 	.short	0x0000
        /*0032*/ 	.short	0x0000
        /*0034*/ 	.byte	0x00, 0xf5, 0x21, 0x00


	//----- nvinfo : EIATTR_SPARSE_MMA_MASK
	.align		4
.L_81:
        /*0038*/ 	.byte	0x03, 0x50
        /*003a*/ 	.short	0x0000


	//----- nvinfo : EIATTR_MAXREG_COUNT
	.align		4
        /*003c*/ 	.byte	0x03, 0x1b
        /*003e*/ 	.short	0x00ff


	//----- nvinfo : EIATTR_MERCURY_ISA_VERSION
	.align		4
        /*0040*/ 	.byte	0x03, 0x5f
        /*0042*/ 	.short	0x0101


	//----- nvinfo : EIATTR_VRC_CTA_INIT_COUNT
	.align		4
        /*0044*/ 	.byte	0x02, 0x4a
	.zero		1
	.zero		1


	//----- nvinfo : EIATTR_EXIT_INSTR_OFFSETS
	.align		4
        /*0048*/ 	.byte	0x04, 0x1c
        /*004a*/ 	.short	(.L_83 - .L_82)


	//   ....[0]....
.L_82:
        /*004c*/ 	.word	0x00000110


	//----- nvinfo : EIATTR_CBANK_PARAM_SIZE
	.align		4
.L_83:
        /*0050*/ 	.byte	0x03, 0x19
        /*0052*/ 	.short	0x0014


	//----- nvinfo : EIATTR_PARAM_CBANK
	.align		4
        /*0054*/ 	.byte	0x04, 0x0a
        /*0056*/ 	.short	(.L_85 - .L_84)
	.align		4
.L_84:
        /*0058*/ 	.word	index@(.nv.constant0.scalar_sub)
        /*005c*/ 	.short	0x0380
        /*005e*/ 	.short	0x0014


	//----- nvinfo : EIATTR_SW_WAR
	.align		4
.L_85:
        /*0060*/ 	.byte	0x04, 0x36
        /*0062*/ 	.short	(.L_87 - .L_86)
.L_86:
        /*0064*/ 	.word	0x00000008
.L_87:


//--------------------- .nv.info.div_scalar       --------------------------
	.section	.nv.info.div_scalar,"",@"SHT_CUDA_INFO"
	.sectionflags	@""
	.align	4


	//----- nvinfo : EIATTR_CUDA_API_VERSION
	.align		4
        /*0000*/ 	.byte	0x04, 0x37
        /*0002*/ 	.short	(.L_89 - .L_88)
.L_88:
        /*0004*/ 	.word	0x00000082


	//----- nvinfo : EIATTR_KPARAM_INFO
	.align		4
.L_89:
        /*0008*/ 	.byte	0x04, 0x17
        /*000a*/ 	.short	(.L_91 - .L_90)
.L_90:
        /*000c*/ 	.word	0x00000000
        /*0010*/ 	.short	0x0002
        /*0012*/ 	.short	0x0010
        /*0014*/ 	.byte	0x00, 0xf0, 0x11, 0x00


	//----- nvinfo : EIATTR_KPARAM_INFO
	.align		4
.L_91:
        /*0018*/ 	.byte	0x04, 0x17
        /*001a*/ 	.short	(.L_93 - .L_92)
.L_92:
        /*001c*/ 	.word	0x00000000
        /*0020*/ 	.short	0x0001
        /*0022*/ 	.short	0x0008
        /*0024*/ 	.byte	0x00, 0xf5, 0x21, 0x00


	//----- nvinfo : EIATTR_KPARAM_INFO
	.align		4
.L_93:
        /*0028*/ 	.byte	0x04, 0x17
        /*002a*/ 	.short	(.L_95 - .L_94)
.L_94:
        /*002c*/ 	.word	0x00000000
        /*0030*/ 	.short	0x0000
        /*0032*/ 	.short	0x0000
        /*0034*/ 	.byte	0x00, 0xf5, 0x21, 0x00


	//----- nvinfo : EIATTR_SPARSE_MMA_MASK
	.align		4
.L_95:
        /*0038*/ 	.byte	0x03, 0x50
        /*003a*/ 	.short	0x0000


	//----- nvinfo : EIATTR_MAXREG_COUNT
	.align		4
        /*003c*/ 	.byte	0x03, 0x1b
        /*003e*/ 	.short	0x00ff


	//----- nvinfo : EIATTR_MERCURY_ISA_VERSION
	.align		4
        /*0040*/ 	.byte	0x03, 0x5f
        /*0042*/ 	.short	0x0101


	//----- nvinfo : EIATTR_VRC_CTA_INIT_COUNT
	.align		4
        /*0044*/ 	.byte	0x02, 0x4a
	.zero		1
	.zero		1


	//----- nvinfo : EIATTR_EXIT_INSTR_OFFSETS
	.align		4
        /*0048*/ 	.byte	0x04, 0x1c
        /*004a*/ 	.short	(.L_97 - .L_96)


	//   ....[0]....
.L_96:
        /*004c*/ 	.word	0x000001d0


	//----- nvinfo : EIATTR_CRS_STACK_SIZE
	.align		4
.L_97:
        /*0050*/ 	.byte	0x04, 0x1e
        /*0052*/ 	.short	(.L_99 - .L_98)
.L_98:
        /*0054*/ 	.word	0x00000000


	//----- nvinfo : EIATTR_CBANK_PARAM_SIZE
	.align		4
.L_99:
        /*0058*/ 	.byte	0x03, 0x19
        /*005a*/ 	.short	0x0014


	//----- nvinfo : EIATTR_PARAM_CBANK
	.align		4
        /*005c*/ 	.byte	0x04, 0x0a
        /*005e*/ 	.short	(.L_101 - .L_100)
	.align		4
.L_100:
        /*0060*/ 	.word	index@(.nv.constant0.div_scalar)
        /*0064*/ 	.short	0x0380
        /*0066*/ 	.short	0x0014


	//----- nvinfo : EIATTR_SW_WAR
	.align		4
.L_101:
        /*0068*/ 	.byte	0x04, 0x36
        /*006a*/ 	.short	(.L_103 - .L_102)
.L_102:
        /*006c*/ 	.word	0x00000008
.L_103:


//--------------------- .nv.info.mul_scalar       --------------------------
	.section	.nv.info.mul_scalar,"",@"SHT_CUDA_INFO"
	.sectionflags	@""
	.align	4


	//----- nvinfo : EIATTR_CUDA_API_VERSION
	.align		4
        /*0000*/ 	.byte	0x04, 0x37
        /*0002*/ 	.short	(.L_105 - .L_104)
.L_104:
        /*0004*/ 	.word	0x00000082


	//----- nvinfo : EIATTR_KPARAM_INFO
	.align		4
.L_105:
        /*0008*/ 	.byte	0x04, 0x17
        /*000a*/ 	.short	(.L_107 - .L_106)
.L_106:
        /*000c*/ 	.word	0x00000000
        /*0010*/ 	.short	0x0002
        /*0012*/ 	.short	0x0010
        /*0014*/ 	.byte	0x00, 0xf0, 0x11, 0x00


	//----- nvinfo : EIATTR_KPARAM_INFO
	.align		4
.L_107:
        /*0018*/ 	.byte	0x04, 0x17
        /*001a*/ 	.short	(.L_109 - .L_108)
.L_108:
        /*001c*/ 	.word	0x00000000
        /*0020*/ 	.short	0x0001
        /*0022*/ 	.short	0x0008
        /*0024*/ 	.byte	0x00, 0xf5, 0x21, 0x00


	//----- nvinfo : EIATTR_KPARAM_INFO
	.align		4
.L_109:
        /*0028*/ 	.byte	0x04, 0x17
        /*002a*/ 	.short	(.L_111 - .L_110)
.L_110:
        /*002c*/ 	.word	0x00000000
        /*0030*/ 	.short	0x0000
        /*0032*/ 	.short	0x0000
        /*0034*/ 	.byte	0x00, 0xf5, 0x21, 0x00


	//----- nvinfo : EIATTR_SPARSE_MMA_MASK
	.align		4
.L_111:
        /*0038*/ 	.byte	0x03, 0x50
        /*003a*/ 	.short	0x0000


	//----- nvinfo : EIATTR_MAXREG_COUNT
	.align		4
        /*003c*/ 	.byte	0x03, 0x1b
        /*003e*/ 	.short	0x00ff


	//----- nvinfo : EIATTR_MERCURY_ISA_VERSION
	.align		4
        /*0040*/ 	.byte	0x03, 0x5f
        /*0042*/ 	.short	0x0101


	//----- nvinfo : EIATTR_VRC_CTA_INIT_COUNT
	.align		4
        /*0044*/ 	.byte	0x02, 0x4a
	.zero		1
	.zero		1


	//----- nvinfo : EIATTR_EXIT_INSTR_OFFSETS
	.align		4
        /*0048*/ 	.byte	0x04, 0x1c
        /*004a*/ 	.short	(.L_113 - .L_112)


	//   ....[0]....
.L_112:
        /*004c*/ 	.word	0x00000110


	//----- nvinfo : EIATTR_CBANK_PARAM_SIZE
	.align		4
.L_113:
        /*0050*/ 	.byte	0x03, 0x19
        /*0052*/ 	.short	0x0014


	//----- nvinfo : EIATTR_PARAM_CBANK
	.align		4
        /*0054*/ 	.byte	0x04, 0x0a
        /*0056*/ 	.short	(.L_115 - .L_114)
	.align		4
.L_114:
        /*0058*/ 	.word	index@(.nv.constant0.mul_scalar)
        /*005c*/ 	.short	0x0380
        /*005e*/ 	.short	0x0014


	//----- nvinfo : EIATTR_SW_WAR
	.align		4
.L_115:
        /*0060*/ 	.byte	0x04, 0x36
        /*0062*/ 	.short	(.L_117 - .L_116)
.L_116:
        /*0064*/ 	.word	0x00000008
.L_117:


//--------------------- .nv.info.sub_scalar       --------------------------
	.section	.nv.info.sub_scalar,"",@"SHT_CUDA_INFO"
	.sectionflags	@""
	.align	4


	//----- nvinfo : EIATTR_CUDA_API_VERSION
	.align		4
        /*0000*/ 	.byte	0x04, 0x37
        /*0002*/ 	.short	(.L_119 - .L_118)
.L_118:
        /*0004*/ 	.word	0x00000082


	//----- nvinfo : EIATTR_KPARAM_INFO
	.align		4
.L_119:
        /*0008*/ 	.byte	0x04, 0x17
        /*000a*/ 	.short	(.L_121 - .L_120)
.L_120:
        /*000c*/ 	.word	0x00000000
        /*0010*/ 	.short	0x0002
        /*0012*/ 	.short	0x0010
        /*0014*/ 	.byte	0x00, 0xf0, 0x11, 0x00


	//----- nvinfo : EIATTR_KPARAM_INFO
	.align		4
.L_121:
        /*0018*/ 	.byte	0x04, 0x17
        /*001a*/ 	.short	(.L_123 - .L_122)
.L_122:
        /*001c*/ 	.word	0x00000000
        /*0020*/ 	.short	0x0001
        /*0022*/ 	.short	0x0008
        /*0024*/ 	.byte	0x00, 0xf5, 0x21, 0x00


	//----- nvinfo : EIATTR_KPARAM_INFO
	.align		4
.L_123:
        /*0028*/ 	.byte	0x04, 0x17
        /*002a*/ 	.short	(.L_125 - .L_124)
.L_124:
        /*002c*/ 	.word	0x00000000
        /*0030*/ 	.short	0x0000
        /*0032*/ 	.short	0x0000
        /*0034*/ 	.byte	0x00, 0xf5, 0x21, 0x00


	//----- nvinfo : EIATTR_SPARSE_MMA_MASK
	.align		4
.L_125:
        /*0038*/ 	.byte	0x03, 0x50
        /*003a*/ 	.short	0x0000


	//----- nvinfo : EIATTR_MAXREG_COUNT
	.align		4
        /*003c*/ 	.byte	0x03, 0x1b
        /*003e*/ 	.short	0x00ff


	//----- nvinfo : EIATTR_MERCURY_ISA_VERSION
	.align		4
        /*0040*/ 	.byte	0x03, 0x5f
        /*0042*/ 	.short	0x0101


	//----- nvinfo : EIATTR_VRC_CTA_INIT_COUNT
	.align		4
        /*0044*/ 	.byte	0x02, 0x4a
	.zero		1
	.zero		1


	//----- nvinfo : EIATTR_EXIT_INSTR_OFFSETS
	.align		4
        /*0048*/ 	.byte	0x04, 0x1c
        /*004a*/ 	.short	(.L_127 - .L_126)


	//   ....[0]....
.L_126:
        /*004c*/ 	.word	0x00000110


	//----- nvinfo : EIATTR_CBANK_PARAM_SIZE
	.align		4
.L_127:
        /*0050*/ 	.byte	0x03, 0x19
        /*0052*/ 	.short	0x0014


	//----- nvinfo : EIATTR_PARAM_CBANK
	.align		4
        /*0054*/ 	.byte	0x04, 0x0a
        /*0056*/ 	.short	(.L_129 - .L_128)
	.align		4
.L_128:
        /*0058*/ 	.word	index@(.nv.constant0.sub_scalar)
        /*005c*/ 	.short	0x0380
        /*005e*/ 	.short	0x0014


	//----- nvinfo : EIATTR_SW_WAR
	.align		4
.L_129:
        /*0060*/ 	.byte	0x04, 0x36
        /*0062*/ 	.short	(.L_131 - .L_130)
.L_130:
        /*0064*/ 	.word	0x00000008
.L_131:


//--------------------- .nv.info.add_scalar       --------------------------
	.section	.nv.info.add_scalar,"",@"SHT_CUDA_INFO"
	.sectionflags	@""
	.align	4


	//----- nvinfo : EIATTR_CUDA_API_VERSION
	.align		4
        /*0000*/ 	.byte	0x04, 0x37
        /*0002*/ 	.short	(.L_133 - .L_132)
.L_132:
        /*0004*/ 	.word	0x00000082


	//----- nvinfo : EIATTR_KPARAM_INFO
	.align		4
.L_133:
        /*0008*/ 	.byte	0x04, 0x17
        /*000a*/ 	.short	(.L_135 - .L_134)
.L_134:
        /*000c*/ 	.word	0x00000000
        /*0010*/ 	.short	0x0002
        /*0012*/ 	.short	0x0010
        /*0014*/ 	.byte	0x00, 0xf0, 0x11, 0x00


	//----- nvinfo : EIATTR_KPARAM_INFO
	.align		4
.L_135:
        /*0018*/ 	.byte	0x04, 0x17
        /*001a*/ 	.short	(.L_137 - .L_136)
.L_136:
        /*001c*/ 	.word	0x00000000
        /*0020*/ 	.short	0x0001
        /*0022*/ 	.short	0x0008
        /*0024*/ 	.byte	0x00, 0xf5, 0x21, 0x00


	//----- nvinfo : EIATTR_KPARAM_INFO
	.align		4
.L_137:
        /*0028*/ 	.byte	0x04, 0x17
        /*002a*/ 	.short	(.L_139 - .L_138)
.L_138:
        /*002c*/ 	.word	0x00000000
        /*0030*/ 	.short	0x0000
        /*0032*/ 	.short	0x0000
        /*0034*/ 	.byte	0x00, 0xf5, 0x21, 0x00


	//----- nvinfo : EIATTR_SPARSE_MMA_MASK
	.align		4
.L_139:
        /*0038*/ 	.byte	0x03, 0x50
        /*003a*/ 	.short	0x0000


	//----- nvinfo : EIATTR_MAXREG_COUNT
	.align		4
        /*003c*/ 	.byte	0x03, 0x1b
        /*003e*/ 	.short	0x00ff


	//----- nvinfo : EIATTR_MERCURY_ISA_VERSION
	.align		4
        /*0040*/ 	.byte	0x03, 0x5f
        /*0042*/ 	.short	0x0101


	//----- nvinfo : EIATTR_VRC_CTA_INIT_COUNT
	.align		4
        /*0044*/ 	.byte	0x02, 0x4a
	.zero		1
	.zero		1


	//----- nvinfo : EIATTR_EXIT_INSTR_OFFSETS
	.align		4
        /*0048*/ 	.byte	0x04, 0x1c
        /*004a*/ 	.short	(.L_141 - .L_140)


	//   ....[0]....
.L_140:
        /*004c*/ 	.word	0x00000110


	//----- nvinfo : EIATTR_CBANK_PARAM_SIZE
	.align		4
.L_141:
        /*0050*/ 	.byte	0x03, 0x19
        /*0052*/ 	.short	0x0014


	//----- nvinfo : EIATTR_PARAM_CBANK
	.align		4
        /*0054*/ 	.byte	0x04, 0x0a
        /*0056*/ 	.short	(.L_143 - .L_142)
	.align		4
.L_142:
        /*0058*/ 	.word	index@(.nv.constant0.add_scalar)
        /*005c*/ 	.short	0x0380
        /*005e*/ 	.short	0x0014


	//----- nvinfo : EIATTR_SW_WAR
	.align		4
.L_143:
        /*0060*/ 	.byte	0x04, 0x36
        /*0062*/ 	.short	(.L_145 - .L_144)
.L_144:
        /*0064*/ 	.word	0x00000008
.L_145:


//--------------------- .nv.info.dot              --------------------------
	.section	.nv.info.dot,"",@"SHT_CUDA_INFO"
	.sectionflags	@""
	.align	4


	//----- nvinfo : EIATTR_CUDA_API_VERSION
	.align		4
        /*0000*/ 	.byte	0x04, 0x37
        /*0002*/ 	.short	(.L_147 - .L_146)
.L_146:
        /*0004*/ 	.word	0x00000082


	//----- nvinfo : EIATTR_KPARAM_INFO
	.align		4
.L_147:
        /*0008*/ 	.byte	0x04, 0x17
        /*000a*/ 	.short	(.L_149 - .L_148)
.L_148:
        /*000c*/ 	.word	0x00000000
        /*0010*/ 	.short	0x0002
        /*0012*/ 	.short	0x0010
        /*0014*/ 	.byte	0x00, 0xf5, 0x21, 0x00


	//----- nvinfo : EIATTR_KPARAM_INFO
	.align		4
.L_149:
        /*0018*/ 	.byte	0x04, 0x17
        /*001a*/ 	.short	(.L_151 - .L_150)
.L_150:
        /*001c*/ 	.word	0x00000000
        /*0020*/ 	.short	0x0001
        /*0022*/ 	.short	0x0008
        /*0024*/ 	.byte	0x00, 0xf5, 0x21, 0x00


	//----- nvinfo : EIATTR_KPARAM_INFO
	.align		4
.L_151:
        /*0028*/ 	.byte	0x04, 0x17
        /*002a*/ 	.short	(.L_153 - .L_152)
.L_152:
        /*002c*/ 	.word	0x00000000
        /*0030*/ 	.short	0x0000
        /*0032*/ 	.short	0x0000
        /*0034*/ 	.byte	0x00, 0xf5, 0x21, 0x00


	//----- nvinfo : EIATTR_SPARSE_MMA_MASK
	.align		4
.L_153:
        /*0038*/ 	.byte	0x03, 0x50
        /*003a*/ 	.short	0x0000


	//----- nvinfo : EIATTR_MAXREG_COUNT
	.align		4
        /*003c*/ 	.byte	0x03, 0x1b
        /*003e*/ 	.short	0x00ff


	//----- nvinfo : EIATTR_MERCURY_ISA_VERSION
	.align		4
        /*0040*/ 	.byte	0x03, 0x5f
        /*0042*/ 	.short	0x0101


	//----- nvinfo : EIATTR_VRC_CTA_INIT_COUNT
	.align		4
        /*0044*/ 	.byte	0x02, 0x4a
	.zero		1
	.zero		1


	//----- nvinfo : EIATTR_EXIT_INSTR_OFFSETS
	.align		4
        /*0048*/ 	.byte	0x04, 0x1c
        /*004a*/ 	.short	(.L_155 - .L_154)


	//   ....[0]....
.L_154:
        /*004c*/ 	.word	0x00000130


	//----- nvinfo : EIATTR_CBANK_PARAM_SIZE
	.align		4
.L_155:
        /*0050*/ 	.byte	0x03, 0x19
        /*0052*/ 	.short	0x0018


	//----- nvinfo : EIATTR_PARAM_CBANK
	.align		4
        /*0054*/ 	.byte	0x04, 0x0a
        /*0056*/ 	.short	(.L_157 - .L_156)
	.align		4
.L_156:
        /*0058*/ 	.word	index@(.nv.constant0.dot)
        /*005c*/ 	.short	0x0380
        /*005e*/ 	.short	0x0018


	//----- nvinfo : EIATTR_SW_WAR
	.align		4
.L_157:
        /*0060*/ 	.byte	0x04, 0x36
        /*0062*/ 	.short	(.L_159 - .L_158)
.L_158:
        /*0064*/ 	.word	0x00000008
.L_159:


//--------------------- .nv.info.sub              --------------------------
	.section	.nv.info.sub,"",@"SHT_CUDA_INFO"
	.sectionflags	@""
	.align	4


	//----- nvinfo : EIATTR_CUDA_API_VERSION
	.align		4
        /*0000*/ 	.byte	0x04, 0x37
        /*0002*/ 	.short	(.L_161 - .L_160)
.L_160:
        /*0004*/ 	.word	0x00000082


	//----- nvinfo : EIATTR_KPARAM_INFO
	.align		4
.L_161:
        /*0008*/ 	.byte	0x04, 0x17
        /*000a*/ 	.short	(.L_163 - .L_162)
.L_162:
        /*000c*/ 	.word	0x00000000
        /*0010*/ 	.short	0x0002
        /*0012*/ 	.short	0x0010
        /*0014*/ 	.byte	0x00, 0xf5, 0x21, 0x00


	//----- nvinfo : EIATTR_KPARAM_INFO
	.align		4
.L_163:
        /*0018*/ 	.byte	0x04, 0x17
        /*001a*/ 	.short	(.L_165 - .L_164)
.L_164:
        /*001c*/ 	.word	0x00000000
        /*0020*/ 	.short	0x0001
        /*0022*/ 	.short	0x0008
        /*0024*/ 	.byte	0x00, 0xf5, 0x21, 0x00


	//----- nvinfo : EIATTR_KPARAM_INFO
	.align		4
.L_165:
        /*0028*/ 	.byte	0x04, 0x17
        /*002a*/ 	.short	(.L_167 - .L_166)
.L_166:
        /*002c*/ 	.word	0x00000000
        /*0030*/ 	.short	0x0000
        /*0032*/ 	.short	0x0000
        /*0034*/ 	.byte	0x00, 0xf5, 0x21, 0x00


	//----- nvinfo : EIATTR_SPARSE_MMA_MASK
	.align		4
.L_167:
        /*0038*/ 	.byte	0x03, 0x50
        /*003a*/ 	.short	0x0000


	//----- nvinfo : EIATTR_MAXREG_COUNT
	.align		4
        /*003c*/ 	.byte	0x03, 0x1b
        /*003e*/ 	.short	0x00ff


	//----- nvinfo : EIATTR_MERCURY_ISA_VERSION
	.align		4
        /*0040*/ 	.byte	0x03, 0x5f
        /*0042*/ 	.short	0x0101


	//----- nvinfo : EIATTR_VRC_CTA_INIT_COUNT
	.align		4
        /*0044*/ 	.byte	0x02, 0x4a
	.zero		1
	.zero		1


	//----- nvinfo : EIATTR_EXIT_INSTR_OFFSETS
	.align		4
        /*0048*/ 	.byte	0x04, 0x1c
        /*004a*/ 	.short	(.L_169 - .L_168)


	//   ....[0]....
.L_168:
        /*004c*/ 	.word	0x00000130


	//----- nvinfo : EIATTR_CBANK_PARAM_SIZE
	.align		4
.L_169:
        /*0050*/ 	.byte	0x03, 0x19
        /*0052*/ 	.short	0x0018


	//----- nvinfo : EIATTR_PARAM_CBANK
	.align		4
        /*0054*/ 	.byte	0x04, 0x0a
        /*0056*/ 	.short	(.L_171 - .L_170)
	.align		4
.L_170:
        /*0058*/ 	.word	index@(.nv.constant0.sub)
        /*005c*/ 	.short	0x0380
        /*005e*/ 	.short	0x0018


	//----- nvinfo : EIATTR_SW_WAR
	.align		4
.L_171:
        /*0060*/ 	.byte	0x04, 0x36
        /*0062*/ 	.short	(.L_173 - .L_172)
.L_172:
        /*0064*/ 	.word	0x00000008
.L_173:


//--------------------- .nv.info.add              --------------------------
	.section	.nv.info.add,"",@"SHT_CUDA_INFO"
	.sectionflags	@""
	.align	4


	//----- nvinfo : EIATTR_CUDA_API_VERSION
	.align		4
        /*0000*/ 	.byte	0x04, 0x37
        /*0002*/ 	.short	(.L_175 - .L_174)
.L_174:
        /*0004*/ 	.word	0x00000082


	//----- nvinfo : EIATTR_KPARAM_INFO
	.align		4
.L_175:
        /*0008*/ 	.byte	0x04, 0x17
        /*000a*/ 	.short	(.L_177 - .L_176)
.L_176:
        /*000c*/ 	.word	0x00000000
        /*0010*/ 	.short	0x0002
        /*0012*/ 	.short	0x0010
        /*0014*/ 	.byte	0x00, 0xf5, 0x21, 0x00


	//----- nvinfo : EIATTR_KPARAM_INFO
	.align		4
.L_177:
        /*0018*/ 	.byte	0x04, 0x17
        /*001a*/ 	.short	(.L_179 - .L_178)
.L_178:
        /*001c*/ 	.word	0x00000000
        /*0020*/ 	.short	0x0001
        /*0022*/ 	.short	0x0008
        /*0024*/ 	.byte	0x00, 0xf5, 0x21, 0x00


	//----- nvinfo : EIATTR_KPARAM_INFO
	.align		4
.L_179:
        /*0028*/ 	.byte	0x04, 0x17
        /*002a*/ 	.short	(.L_181 - .L_180)
.L_180:
        /*002c*/ 	.word	0x00000000
        /*0030*/ 	.short	0x0000
        /*0032*/ 	.short	0x0000
        /*0034*/ 	.byte	0x00, 0xf5, 0x21, 0x00


	//----- nvinfo : EIATTR_SPARSE_MMA_MASK
	.align		4
.L_181:
        /*0038*/ 	.byte	0x03, 0x50
        /*003a*/ 	.short	0x0000


	//----- nvinfo : EIATTR_MAXREG_COUNT
	.align		4
        /*003c*/ 	.byte	0x03, 0x1b
        /*003e*/ 	.short	0x00ff


	//----- nvinfo : EIATTR_MERCURY_ISA_VERSION
	.align		4
        /*0040*/ 	.byte	0x03, 0x5f
        /*0042*/ 	.short	0x0101


	//----- nvinfo : EIATTR_VRC_CTA_INIT_COUNT
	.align		4
        /*0044*/ 	.byte	0x02, 0x4a
	.zero		1
	.zero		1


	//----- nvinfo : EIATTR_EXIT_INSTR_OFFSETS
	.align		4
        /*0048*/ 	.byte	0x04, 0x1c
        /*004a*/ 	.short	(.L_183 - .L_182)


	//   ....[0]....
.L_182:
        /*004c*/ 	.word	0x00000130


	//----- nvinfo : EIATTR_CBANK_PARAM_SIZE
	.align		4
.L_183:
        /*0050*/ 	.byte	0x03, 0x19
        /*0052*/ 	.short	0x0018


	//----- nvinfo : EIATTR_PARAM_CBANK
	.align		4
        /*0054*/ 	.byte	0x04, 0x0a
        /*0056*/ 	.short	(.L_185 - .L_184)
	.align		4
.L_184:
        /*0058*/ 	.word	index@(.nv.constant0.add)
        /*005c*/ 	.short	0x0380
        /*005e*/ 	.short	0x0018


	//----- nvinfo : EIATTR_SW_WAR
	.align		4
.L_185:
        /*0060*/ 	.byte	0x04, 0x36
        /*0062*/ 	.short	(.L_187 - .L_186)
.L_186:
        /*0064*/ 	.word	0x00000008
.L_187:


//--------------------- .nv.callgraph             --------------------------
	.section	.nv.callgraph,"",@"SHT_CUDA_CALLGRAPH"
	.align	4
	.sectionentsize	8
	.align		4
        /*0000*/ 	.word	0x00000000
	.align		4
        /*0004*/ 	.word	0xffffffff
	.align		4
        /*0008*/ 	.word	0x00000000
	.align		4
        /*000c*/ 	.word	0xfffffffe
	.align		4
        /*0010*/ 	.word	0x00000000
	.align		4
        /*0014*/ 	.word	0xfffffffd
	.align		4
        /*0018*/ 	.word	0x00000000
	.align		4
        /*001c*/ 	.word	0xfffffffc


//--------------------- .text.scalar_div          --------------------------
	.section	.text.scalar_div,"ax",@progbits
	.align	128
        .global         scalar_div
        .type           scalar_div,@function
        .size           scalar_div,(.L_x_35 - scalar_div)
        .other          scalar_div,@"STO_CUDA_ENTRY STV_DEFAULT"
scalar_div:
.text.scalar_div:
[----:B------:R-:W-:Y:S01]  /*0000*/  LDC R1, c[0x0][0x37c] ;  /* 0x0000df00ff017b82 */ /* 0x000fe20000000800 */
[----:B------:R-:W0:Y:S01]  /*0010*/  S2R R2, SR_TID.Y ;  /* 0x0000000000027919 */ /* 0x000e220000002200 */
[----:B------:R-:W1:Y:S06]  /*0020*/  LDCU UR6, c[0x0][0x360] ;  /* 0x00006c00ff0677ac */ /* 0x000e6c0008000800 */
[----:B------:R-:W0:Y:S01]  /*0030*/  S2UR UR7, SR_CTAID.X ;  /* 0x00000000000779c3 */ /* 0x000e220000002500 */
[----:B------:R-:W1:Y:S01]  /*0040*/  S2R R3, SR_TID.X ;  /* 0x0000000000037919 */ /* 0x000e620000002100 */
[----:B------:R-:W2:Y:S06]  /*0050*/  LDCU.64 UR4, c[0x0][0x358] ;  /* 0x00006b00ff0477ac */ /* 0x000eac0008000a00 */
[----:B------:R-:W0:Y:S08]  /*0060*/  LDC R7, c[0x0][0x364] ;  /* 0x0000d900ff077b82 */ /* 0x000e300000000800 */
[----:B------:R-:W3:Y:S01]  /*0070*/  LDC.64 R4, c[0x0][0x380] ;  /* 0x0000e000ff047b82 */ /* 0x000ee20000000a00 */
[----:B0-----:R-:W-:-:S04]  /*0080*/  IMAD R2, R7, UR7, R2 ;  /* 0x0000000707027c24 */ /* 0x001fc8000f8e0202 */
[----:B-1----:R-:W-:Y:S01]  /*0090*/  IMAD R2, R2, UR6, R3 ;  /* 0x0000000602027c24 */ /* 0x002fe2000f8e0203 */
[----:B------:R-:W0:Y:S03]  /*00a0*/  LDCU UR6, c[0x0][0x390] ;  /* 0x00007200ff0677ac */ /* 0x000e260008000800 */
[----:B---3--:R-:W-:-:S06]  /*00b0*/  IMAD.WIDE R4, R2, 0x4, R4 ;  /* 0x0000000402047825 */ /* 0x008fcc00078e0204 */
[----:B--2---:R-:W2:Y:S01]  /*00c0*/  LDG.E R5, desc[UR4][R4.64] ;  /* 0x0000000404057981 */ /* 0x004ea2000c1e1900 */
[----:B------:R-:W-:Y:S01]  /*00d0*/  BSSY.RECONVERGENT B0, `(.L_x_0) ;  /* 0x000000d000007945 */ /* 0x000fe20003800200 */
[----:B0-----:R-:W-:Y:S01]  /*00e0*/  IMAD.U32 R8, RZ, RZ, UR6 ;  /* 0x00000006ff087e24 */ /* 0x001fe2000f8e00ff */
[----:B--2---:R-:W0:Y:S08]  /*00f0*/  MUFU.RCP R0, R5 ;  /* 0x0000000500007308 */ /* 0x004e300000001000 */
[----:B------:R-:W1:Y:S01]  /*0100*/  FCHK P0, R8, R5 ;  /* 0x0000000508007302 */ /* 0x000e620000000000 */
[----:B0-----:R-:W-:-:S04]  /*0110*/  FFMA R3, -R5, R0, 1 ;  /* 0x3f80000005037423 */ /* 0x001fc80000000100 */
[----:B------:R-:W-:-:S04]  /*0120*/  FFMA R0, R0, R3, R0 ;  /* 0x0000000300007223 */ /* 0x000fc80000000000 */
[----:B------:R-:W-:-:S04]  /*0130*/  FFMA R3, R0, UR6, RZ ;  /* 0x0000000600037c23 */ /* 0x000fc800080000ff */
[----:B------:R-:W-:-:S04]  /*0140*/  FFMA R6, -R5, R3, UR6 ;  /* 0x0000000605067e23 */ /* 0x000fc80008000103 */
[----:B------:R-:W-:Y:S01]  /*0150*/  FFMA R7, R0, R6, R3 ;  /* 0x0000000600077223 */ /* 0x000fe20000000003 */
[----:B-1----:R-:W-:Y:S06]  /*0160*/  @!P0 BRA `(.L_x_1) ;  /* 0x00000000000c8947 */ /* 0x002fec0003800000 */
[----:B------:R-:W-:-:S07]  /*0170*/  MOV R4, 0x190 ;  /* 0x0000019000047802 */ /* 0x000fce0000000f00 */
[----:B------:R-:W-:Y:S05]  /*0180*/  CALL.REL.NOINC `($__internal_0_$__cuda_sm3x_div_rn_noftz_f32_slowpath) ;  /* 0x0000000000187944 */ /* 0x000fea0003c00000 */
[----:B------:R-:W-:-:S07]  /*0190*/  IMAD.MOV.U32 R7, RZ, RZ, R0 ;  /* 0x000000ffff077224 */ /* 0x000fce00078e0000 */
.L_x_1:
[----:B------:R-:W-:Y:S05]  /*01a0*/  BSYNC.RECONVERGENT B0 ;  /* 0x0000000000007941 */ /* 0x000fea0003800200 */
.L_x_0:
[----:B------:R-:W0:Y:S02]  /*01b0*/  LDC.64 R4, c[0x0][0x388] ;  /* 0x0000e200ff047b82 */ /* 0x000e240000000a00 */
[----:B0-----:R-:W-:-:S05]  /*01c0*/  IMAD.WIDE R2, R2, 0x4, R4 ;  /* 0x0000000402027825 */ /* 0x001fca00078e0204 */
[----:B------:R-:W-:Y:S01]  /*01d0*/  STG.E desc[UR4][R2.64], R7 ;  /* 0x0000000702007986 */ /* 0x000fe2000c101904 */
[----:B------:R-:W-:Y:S05]  /*01e0*/  EXIT ;  /* 0x000000000000794d */ /* 0x000fea0003800000 */
        .weak           $__internal_0_$__cuda_sm3x_div_rn_noftz_f32_slowpath
        .type           $__internal_0_$__cuda_sm3x_div_rn_noftz_f32_slowpath,@function
        .size           $__internal_0_$__cuda_sm3x_div_rn_noftz_f32_slowpath,(.L_x_35 - $__internal_0_$__cuda_sm3x_div_rn_noftz_f32_slowpath)
$__internal_0_$__cuda_sm3x_div_rn_noftz_f32_slowpath:
[----:B------:R-:W0:Y:S01]  /*01f0*/  LDC R3, c[0x0][0x390] ;  /* 0x0000e400ff037b82 */ /* 0x000e220000000800 */
[----:B------:R-:W-:Y:S01]  /*0200*/  SHF.R.U32.HI R0, RZ, 0x17, R5 ;  /* 0x00000017ff007819 */ /* 0x000fe20000011605 */
[----:B------:R-:W1:Y:S01]  /*0210*/  LDCU UR6, c[0x0][0x390] ;  /* 0x00007200ff0677ac */ /* 0x000e620008000800 */
[----:B------:R-:W-:Y:S02]  /*0220*/  BSSY.RECONVERGENT B1, `(.L_x_2) ;  /* 0x0000064000017945 */ /* 0x000fe40003800200 */
[----:B------:R-:W-:-:S05]  /*0230*/  LOP3.LUT R7, R0, 0xff, RZ, 0xc0, !PT ;  /* 0x000000ff00077812 */ /* 0x000fca00078ec0ff */
[----:B------:R-:W-:-:S05]  /*0240*/  VIADD R11, R7, 0xffffffff ;  /* 0xffffffff070b7836 */ /* 0x000fca0000000000 */
[----:B------:R-:W-:Y:S01]  /*0250*/  ISETP.GT.U32.AND P0, PT, R11, 0xfd, PT ;  /* 0x000000fd0b00780c */ /* 0x000fe20003f04070 */
[----:B-1----:R-:W-:Y:S01]  /*0260*/  IMAD.U32 R8, RZ, RZ, UR6 ;  /* 0x00000006ff087e24 */ /* 0x002fe2000f8e00ff */
[----:B0-----:R-:W-:-:S04]  /*0270*/  SHF.R.U32.HI R0, RZ, 0x17, R3 ;  /* 0x00000017ff007819 */ /* 0x001fc80000011603 */
[----:B------:R-:W-:-:S05]  /*0280*/  LOP3.LUT R6, R0, 0xff, RZ, 0xc0, !PT ;  /* 0x000000ff00067812 */ /* 0x000fca00078ec0ff */
[----:B------:R-:W-:-:S05]  /*0290*/  VIADD R10, R6, 0xffffffff ;  /* 0xffffffff060a7836 */ /* 0x000fca0000000000 */
[----:B------:R-:W-:-:S13]  /*02a0*/  ISETP.GT.U32.OR P0, PT, R10, 0xfd, P0 ;  /* 0x000000fd0a00780c */ /* 0x000fda0000704470 */
[----:B------:R-:W-:Y:S01]  /*02b0*/  @!P0 IMAD.MOV.U32 R9, RZ, RZ, RZ ;  /* 0x000000ffff098224 */ /* 0x000fe200078e00ff */
[----:B------:R-:W-:Y:S06]  /*02c0*/  @!P0 BRA `(.L_x_3) ;  /* 0x0000000000608947 */ /* 0x000fec0003800000 */
[----:B------:R-:W-:Y:S01]  /*02d0*/  FSETP.GTU.FTZ.AND P0, PT, |R3|, +INF , PT ;  /* 0x7f8000000300780b */ /* 0x000fe20003f1c200 */
[----:B------:R-:W-:Y:S01]  /*02e0*/  IMAD.MOV.U32 R0, RZ, RZ, R5 ;  /* 0x000000ffff007224 */ /* 0x000fe200078e0005 */
[----:B------:R-:W-:-:S04]  /*02f0*/  FSETP.GTU.FTZ.AND P1, PT, |R5|, +INF , PT ;  /* 0x7f8000000500780b */ /* 0x000fc80003f3c200 */
[----:B------:R-:W-:-:S13]  /*0300*/  PLOP3.LUT P0, PT, P0, P1, PT, 0xf8, 0x8f ;  /* 0x00000000008f781c */ /* 0x000fda0000703f70 */
[----:B------:R-:W-:Y:S05]  /*0310*/  @P0 BRA `(.L_x_4) ;  /* 0x00000004004c0947 */ /* 0x000fea0003800000 */
[----:B------:R-:W-:-:S13]  /*0320*/  LOP3.LUT P0, RZ, R5, 0x7fffffff, R8, 0xc8, !PT ;  /* 0x7fffffff05ff7812 */ /* 0x000fda000780c808 */
[----:B------:R-:W-:Y:S05]  /*0330*/  @!P0 BRA `(.L_x_5) ;  /* 0x00000004003c8947 */ /* 0x000fea0003800000 */
[C---:B------:R-:W-:Y:S02]  /*0340*/  FSETP.NEU.FTZ.AND P2, PT, |R3|.reuse, +INF , PT ;  /* 0x7f8000000300780b */ /* 0x040fe40003f5d200 */
[----:B------:R-:W-:Y:S02]  /*0350*/  FSETP.NEU.FTZ.AND P1, PT, |R0|, +INF , PT ;  /* 0x7f8000000000780b */ /* 0x000fe40003f3d200 */
[----:B------:R-:W-:-:S11]  /*0360*/  FSETP.NEU.FTZ.AND P0, PT, |R3|, +INF , PT ;  /* 0x7f8000000300780b */ /* 0x000fd60003f1d200 */
[----:B------:R-:W-:Y:S05]  /*0370*/  @!P1 BRA !P2, `(.L_x_5) ;  /* 0x00000004002c9947 */ /* 0x000fea0005000000 */
[----:B------:R-:W-:-:S04]  /*0380*/  LOP3.LUT P2, RZ, R8, 0x7fffffff, RZ, 0xc0, !PT ;  /* 0x7fffffff08ff7812 */ /* 0x000fc8000784c0ff */
[----:B------:R-:W-:-:S13]  /*0390*/  PLOP3.LUT P1, PT, P1, P2, PT, 0x2f, 0xf2 ;  /* 0x0000000000f2781c */ /* 0x000fda0000f24577 */
[----:B------:R-:W-:Y:S05]  /*03a0*/  @P1 BRA `(.L_x_6) ;  /* 0x0000000400181947 */ /* 0x000fea0003800000 */
[----:B------:R-:W-:-:S04]  /*03b0*/  LOP3.LUT P1, RZ, R5, 0x7fffffff, RZ, 0xc0, !PT ;  /* 0x7fffffff05ff7812 */ /* 0x000fc8000782c0ff */
[----:B------:R-:W-:-:S13]  /*03c0*/  PLOP3.LUT P0, PT, P0, P1, PT, 0x2f, 0xf2 ;  /* 0x0000000000f2781c */ /* 0x000fda0000702577 */
[----:B------:R-:W-:Y:S05]  /*03d0*/  @P0 BRA `(.L_x_7) ;  /* 0x0000000400000947 */ /* 0x000fea0003800000 */
[----:B------:R-:W-:Y:S02]  /*03e0*/  ISETP.GE.AND P0, PT, R10, RZ, PT ;  /* 0x000000ff0a00720c */ /* 0x000fe40003f06270 */
[----:B------:R-:W-:-:S11]  /*03f0*/  ISETP.GE.AND P1, PT, R11, RZ, PT ;  /* 0x000000ff0b00720c */ /* 0x000fd60003f26270 */
[----:B------:R-:W-:Y:S02]  /*0400*/  @P0 IMAD.MOV.U32 R9, RZ, RZ, RZ ;  /* 0x000000ffff090224 */ /* 0x000fe400078e00ff */
[----:B------:R-:W-:Y:S01]  /*0410*/  @!P0 FFMA R8, R3, 1.84467440737095516160e+19, RZ ;  /* 0x5f80000003088823 */ /* 0x000fe200000000ff */
[----:B------:R-:W-:Y:S02]  /*0420*/  @!P0 IMAD.MOV.U32 R9, RZ, RZ, -0x40 ;  /* 0xffffffc0ff098424 */ /* 0x000fe400078e00ff */
[----:B------:R-:W-:Y:S02]  /*0430*/  @!P1 FFMA R5, R0, 1.84467440737095516160e+19, RZ ;  /* 0x5f80000000059823 */ /* 0x000fe400000000ff */
[----:B------:R-:W-:-:S07]  /*0440*/  @!P1 VIADD R9, R9, 0x40 ;  /* 0x0000004009099836 */ /* 0x000fce0000000000 */
.L_x_3:
[----:B------:R-:W-:Y:S01]  /*0450*/  LEA R0, R7, 0xc0800000, 0x17 ;  /* 0xc080000007007811 */ /* 0x000fe200078eb8ff */
[----:B------:R-:W-:Y:S01]  /*0460*/  VIADD R6, R6, 0xffffff81 ;  /* 0xffffff8106067836 */ /* 0x000fe20000000000 */
[----:B------:R-:W-:Y:S03]  /*0470*/  BSSY.RECONVERGENT B2, `(.L_x_8) ;  /* 0x0000035000027945 */ /* 0x000fe60003800200 */
[----:B------:R-:W-:Y:S02]  /*0480*/  IMAD.IADD R5, R5, 0x1, -R0 ;  /* 0x0000000105057824 */ /* 0x000fe400078e0a00 */
[C---:B------:R-:W-:Y:S01]  /*0490*/  IMAD R0, R6.reuse, -0x800000, R8 ;  /* 0xff80000006007824 */ /* 0x040fe200078e0208 */
[----:B------:R-:W-:Y:S01]  /*04a0*/  IADD3 R6, PT, PT, R6, 0x7f, -R7 ;  /* 0x0000007f06067810 */ /* 0x000fe20007ffe807 */
[----:B------:R-:W0:Y:S01]  /*04b0*/  MUFU.RCP R3, R5 ;  /* 0x0000000500037308 */ /* 0x000e220000001000 */
[----:B------:R-:W-:-:S03]  /*04c0*/  FADD.FTZ R11, -R5, -RZ ;  /* 0x800000ff050b7221 */ /* 0x000fc60000010100 */
[----:B------:R-:W-:Y:S02]  /*04d0*/  IMAD.IADD R6, R6, 0x1, R9 ;  /* 0x0000000106067824 */ /* 0x000fe400078e0209 */
[----:B0-----:R-:W-:-:S04]  /*04e0*/  FFMA R10, R3, R11, 1 ;  /* 0x3f800000030a7423 */ /* 0x001fc8000000000b */
[----:B------:R-:W-:-:S04]  /*04f0*/  FFMA R10, R3, R10, R3 ;  /* 0x0000000a030a7223 */ /* 0x000fc80000000003 */
[----:B------:R-:W-:-:S04]  /*0500*/  FFMA R3, R0, R10, RZ ;  /* 0x0000000a00037223 */ /* 0x000fc800000000ff */
[----:B------:R-:W-:-:S04]  /*0510*/  FFMA R8, R11, R3, R0 ;  /* 0x000000030b087223 */ /* 0x000fc80000000000 */
[----:B------:R-:W-:-:S04]  /*0520*/  FFMA R13, R10, R8, R3 ;  /* 0x000000080a0d7223 */ /* 0x000fc80000000003 */
[----:B------:R-:W-:-:S04]  /*0530*/  FFMA R8, R11, R13, R0 ;  /* 0x0000000d0b087223 */ /* 0x000fc80000000000 */
[----:B------:R-:W-:-:S05]  /*0540*/  FFMA R0, R10, R8, R13 ;  /* 0x000000080a007223 */ /* 0x000fca000000000d */
[----:B------:R-:W-:-:S04]  /*0550*/  SHF.R.U32.HI R3, RZ, 0x17, R0 ;  /* 0x00000017ff037819 */ /* 0x000fc80000011600 */
[----:B------:R-:W-:-:S05]  /*0560*/  LOP3.LUT R3, R3, 0xff, RZ, 0xc0, !PT ;  /* 0x000000ff03037812 */ /* 0x000fca00078ec0ff */
[----:B------:R-:W-:-:S04]  /*0570*/  IMAD.IADD R7, R3, 0x1, R6 ;  /* 0x0000000103077824 */ /* 0x000fc800078e0206 */
[----:B------:R-:W-:-:S05]  /*0580*/  VIADD R3, R7, 0xffffffff ;  /* 0xffffffff07037836 */ /* 0x000fca0000000000 */
[----:B------:R-:W-:-:S13]  /*0590*/  ISETP.GE.U32.AND P0, PT, R3, 0xfe, PT ;  /* 0x000000fe0300780c */ /* 0x000fda0003f06070 */
[----:B------:R-:W-:Y:S05]  /*05a0*/  @!P0 BRA `(.L_x_9) ;  /* 0x0000000000808947 */ /* 0x000fea0003800000 */
[----:B------:R-:W-:-:S13]  /*05b0*/  ISETP.GT.AND P0, PT, R7, 0xfe, PT ;  /* 0x000000fe0700780c */ /* 0x000fda0003f04270 */
[----:B------:R-:W-:Y:S05]  /*05c0*/  @P0 BRA `(.L_x_10) ;  /* 0x00000000006c0947 */ /* 0x000fea0003800000 */
[----:B------:R-:W-:-:S13]  /*05d0*/  ISETP.GE.AND P0, PT, R7, 0x1, PT ;  /* 0x000000010700780c */ /* 0x000fda0003f06270 */
[----:B------:R-:W-:Y:S05]  /*05e0*/  @P0 BRA `(.L_x_11) ;  /* 0x0000000000740947 */ /* 0x000fea0003800000 */
[----:B------:R-:W-:Y:S02]  /*05f0*/  ISETP.GE.AND P0, PT, R7, -0x18, PT ;  /* 0xffffffe80700780c */ /* 0x000fe40003f06270 */
[----:B------:R-:W-:-:S11]  /*0600*/  LOP3.LUT R0, R0, 0x80000000, RZ, 0xc0, !PT ;  /* 0x8000000000007812 */ /* 0x000fd600078ec0ff */
[----:B------:R-:W-:Y:S05]  /*0610*/  @!P0 BRA `(.L_x_11) ;  /* 0x0000000000688947 */ /* 0x000fea0003800000 */
[CCC-:B------:R-:W-:Y:S01]  /*0620*/  FFMA.RZ R3, R10.reuse, R8.reuse, R13.reuse ;  /* 0x000000080a037223 */ /* 0x1c0fe2000000c00d */
[CCC-:B------:R-:W-:Y:S01]  /*0630*/  FFMA.RM R6, R10.reuse, R8.reuse, R13.reuse ;  /* 0x000000080a067223 */ /* 0x1c0fe2000000400d */
[C---:B------:R-:W-:Y:S02]  /*0640*/  ISETP.NE.AND P2, PT, R7.reuse, RZ, PT ;  /* 0x000000ff0700720c */ /* 0x040fe40003f45270 */
[----:B------:R-:W-:Y:S02]  /*0650*/  ISETP.NE.AND P1, PT, R7, RZ, PT ;  /* 0x000000ff0700720c */ /* 0x000fe40003f25270 */
[----:B------:R-:W-:Y:S01]  /*0660*/  LOP3.LUT R5, R3, 0x7fffff, RZ, 0xc0, !PT ;  /* 0x007fffff03057812 */ /* 0x000fe200078ec0ff */
[----:B------:R-:W-:Y:S01]  /*0670*/  FFMA.RP R3, R10, R8, R13 ;  /* 0x000000080a037223 */ /* 0x000fe2000000800d */
[----:B------:R-:W-:Y:S02]  /*0680*/  VIADD R8, R7, 0x20 ;  /* 0x0000002007087836 */ /* 0x000fe40000000000 */
[----:B------:R-:W-:Y:S01]  /*0690*/  LOP3.LUT R5, R5, 0x800000, RZ, 0xfc, !PT ;  /* 0x0080000005057812 */ /* 0x000fe200078efcff */
[----:B------:R-:W-:Y:S01]  /*06a0*/  IMAD.MOV R7, RZ, RZ, -R7 ;  /* 0x000000ffff077224 */ /* 0x000fe200078e0a07 */
[----:B------:R-:W-:-:S02]  /*06b0*/  FSETP.NEU.FTZ.AND P0, PT, R3, R6, PT ;  /* 0x000000060300720b */ /* 0x000fc40003f1d000 */
[----:B------:R-:W-:Y:S02]  /*06c0*/  SHF.L.U32 R8, R5, R8, RZ ;  /* 0x0000000805087219 */ /* 0x000fe400000006ff */
[----:B------:R-:W-:Y:S02]  /*06d0*/  SEL R6, R7, RZ, P2 ;  /* 0x000000ff07067207 */ /* 0x000fe40001000000 */
[----:B------:R-:W-:Y:S02]  /*06e0*/  ISETP.NE.AND P1, PT, R8, RZ, P1 ;  /* 0x000000ff0800720c */ /* 0x000fe40000f25270 */
[----:B------:R-:W-:Y:S02]  /*06f0*/  SHF.R.U32.HI R6, RZ, R6, R5 ;  /* 0x00000006ff067219 */ /* 0x000fe40000011605 */
[----:B------:R-:W-:Y:S02]  /*0700*/  PLOP3.LUT P0, PT, P0, P1, PT, 0xf8, 0x8f ;  /* 0x00000000008f781c */ /* 0x000fe40000703f70 */
[----:B------:R-:W-:-:S02]  /*0710*/  SHF.R.U32.HI R8, RZ, 0x1, R6 ;  /* 0x00000001ff087819 */ /* 0x000fc40000011606 */
[----:B------:R-:W-:-:S04]  /*0720*/  SEL R3, RZ, 0x1, !P0 ;  /* 0x00000001ff037807 */ /* 0x000fc80004000000 */
[----:B------:R-:W-:-:S04]  /*0730*/  LOP3.LUT R3, R3, 0x1, R8, 0xf8, !PT ;  /* 0x0000000103037812 */ /* 0x000fc800078ef808 */
[----:B------:R-:W-:-:S05]  /*0740*/  LOP3.LUT R3, R3, R6, RZ, 0xc0, !PT ;  /* 0x0000000603037212 */ /* 0x000fca00078ec0ff */
[----:B------:R-:W-:-:S05]  /*0750*/  IMAD.IADD R3, R8, 0x1, R3 ;  /* 0x0000000108037824 */ /* 0x000fca00078e0203 */
[----:B------:R-:W-:Y:S01]  /*0760*/  LOP3.LUT R0, R3, R0, RZ, 0xfc, !PT ;  /* 0x0000000003007212 */ /* 0x000fe200078efcff */
[----:B------:R-:W-:Y:S06]  /*0770*/  BRA `(.L_x_11) ;  /* 0x0000000000107947 */ /* 0x000fec0003800000 */
.L_x_10:
[----:B------:R-:W-:-:S04]  /*0780*/  LOP3.LUT R0, R0, 0x80000000, RZ, 0xc0, !PT ;  /* 0x8000000000007812 */ /* 0x000fc800078ec0ff */
[----:B------:R-:W-:Y:S01]  /*0790*/  LOP3.LUT R0, R0, 0x7f800000, RZ, 0xfc, !PT ;  /* 0x7f80000000007812 */ /* 0x000fe200078efcff */
[----:B------:R-:W-:Y:S06]  /*07a0*/  BRA `(.L_x_11) ;  /* 0x0000000000047947 */ /* 0x000fec0003800000 */
.L_x_9:
[----:B------:R-:W-:-:S07]  /*07b0*/  IMAD R0, R6, 0x800000, R0 ;  /* 0x0080000006007824 */ /* 0x000fce00078e0200 */
.L_x_11:
[----:B------:R-:W-:Y:S05]  /*07c0*/  BSYNC.RECONVERGENT B2 ;  /* 0x0000000000027941 */ /* 0x000fea0003800200 */
.L_x_8:
[----:B------:R-:W-:Y:S05]  /*07d0*/  BRA `(.L_x_12) ;  /* 0x0000000000207947 */ /* 0x000fea0003800000 */
.L_x_7:
[----:B------:R-:W-:-:S04]  /*07e0*/  LOP3.LUT R0, R5, 0x80000000, R8, 0x48, !PT ;  /* 0x8000000005007812 */ /* 0x000fc800078e4808 */
[----:B------:R-:W-:Y:S01]  /*07f0*/  LOP3.LUT R0, R0, 0x7f800000, RZ, 0xfc, !PT ;  /* 0x7f80000000007812 */ /* 0x000fe200078efcff */
[----:B------:R-:W-:Y:S06]  /*0800*/  BRA `(.L_x_12) ;  /* 0x0000000000147947 */ /* 0x000fec0003800000 */
.L_x_6:
[----:B------:R-:W-:Y:S01]  /*0810*/  LOP3.LUT R0, R5, 0x80000000, R8, 0x48, !PT ;  /* 0x8000000005007812 */ /* 0x000fe200078e4808 */
[----:B------:R-:W-:Y:S06]  /*0820*/  BRA `(.L_x_12) ;  /* 0x00000000000c7947 */ /* 0x000fec0003800000 */
.L_x_5:
[----:B------:R-:W0:Y:S01]  /*0830*/  MUFU.RSQ R0, -QNAN ;  /* 0xffc0000000007908 */ /* 0x000e220000001400 */
[----:B------:R-:W-:Y:S05]  /*0840*/  BRA `(.L_x_12) ;  /* 0x0000000000047947 */ /* 0x000fea0003800000 */
.L_x_4:
[----:B------:R-:W-:-:S07]  /*0850*/  FADD.FTZ R0, R0, R3 ;  /* 0x0000000300007221 */ /* 0x000fce0000010000 */
.L_x_12:
[----:B------:R-:W-:Y:S05]  /*0860*/  BSYNC.RECONVERGENT B1 ;  /* 0x0000000000017941 */ /* 0x000fea0003800200 */
.L_x_2:
[----:B------:R-:W-:-:S04]  /*0870*/  IMAD.MOV.U32 R5, RZ, RZ, 0x0 ;  /* 0x00000000ff057424 */ /* 0x000fc800078e00ff */
[----:B0-----:R-:W-:Y:S05]  /*0880*/  RET.REL.NODEC R4 `(scalar_div) ;  /* 0xfffffff404dc7950 */ /* 0x001fea0003c3ffff */
.L_x_13:
[----:B------:R-:W-:-:S00]  /*0890*/  BRA `(.L_x_13) ;  /* 0xfffffffc00fc7947 */ /* 0x000fc0000383ffff */
[----:B------:R-:W-:-:S00]  /*08a0*/  NOP ;  /* 0x0000000000007918 */ /* 0x000fc00000000000 */
        /* <DEDUP_REMOVED lines=13> */
.L_x_35:


//--------------------- .text.scalar_sub          --------------------------
	.section	.text.scalar_sub,"ax",@progbits
	.align	128
        .global         scalar_sub
        .type           scalar_sub,@function
        .size           scalar_sub,(.L_x_38 - scalar_sub)
        .other          scalar_sub,@"STO_CUDA_ENTRY STV_DEFAULT"
scalar_sub:
.text.scalar_sub:
        /* <DEDUP_REMOVED lines=8> */
[----:B0-----:R-:W-:-:S07]  /*0080*/  IMAD R0, R5, UR7, R0 ;  /* 0x0000000705007c24 */ /* 0x001fce000f8e0200 */
[----:B------:R-:W0:Y:S01]  /*0090*/  LDC.64 R4, c[0x0][0x388] ;  /* 0x0000e200ff047b82 */ /* 0x000e220000000a00 */
[----:B-1----:R-:W-:Y:S01]  /*00a0*/  IMAD R7, R0, UR6, R7 ;  /* 0x0000000600077c24 */ /* 0x002fe2000f8e0207 */
[----:B------:R-:W1:Y:S03]  /*00b0*/  LDCU UR6, c[0x0][0x390] ;  /* 0x00007200ff0677ac */ /* 0x000e660008000800 */
[----:B---3--:R-:W-:-:S06]  /*00c0*/  IMAD.WIDE R2, R7, 0x4, R2 ;  /* 0x0000000407027825 */ /* 0x008fcc00078e0202 */
[----:B--2---:R-:W1:Y:S01]  /*00d0*/  LDG.E R2, desc[UR4][R2.64] ;  /* 0x0000000402027981 */ /* 0x004e62000c1e1900 */
[----:B0-----:R-:W-:-:S04]  /*00e0*/  IMAD.WIDE R4, R7, 0x4, R4 ;  /* 0x0000000407047825 */ /* 0x001fc800078e0204 */
[----:B-1----:R-:W-:-:S05]  /*00f0*/  FADD R7, -R2, UR6 ;  /* 0x0000000602077e21 */ /* 0x002fca0008000100 */
[----:B------:R-:W-:Y:S01]  /*0100*/  STG.E desc[UR4][R4.64], R7 ;  /* 0x0000000704007986 */ /* 0x000fe2000c101904 */
[----:B------:R-:W-:Y:S05]  /*0110*/  EXIT ;  /* 0x000000000000794d */ /* 0x000fea0003800000 */
.L_x_14:
        /* <DEDUP_REMOVED lines=14> */
.L_x_38:


//--------------------- .text.div_scalar          --------------------------
	.section	.text.div_scalar,"ax",@progbits
	.align	128
        .global         div_scalar
        .type           div_scalar,@function
        .size           div_scalar,(.L_x_36 - div_scalar)
        .other          div_scalar,@"STO_CUDA_ENTRY STV_DEFAULT"
div_scalar:
.text.div_scalar:
[----:B------:R-:W-:Y:S01]  /*0000*/  LDC R1, c[0x0][0x37c] ;  /* 0x0000df00ff017b82 */ /* 0x000fe20000000800 */
[----:B------:R-:W0:Y:S01]  /*0010*/  S2R R2, SR_TID.Y ;  /* 0x0000000000027919 */ /* 0x000e220000002200 */
[----:B------:R-:W1:Y:S06]  /*0020*/  LDCU UR6, c[0x0][0x360] ;  /* 0x00006c00ff0677ac */ /* 0x000e6c0008000800 */
[----:B------:R-:W0:Y:S01]  /*0030*/  S2UR UR7, SR_CTAID.X ;  /* 0x00000000000779c3 */ /* 0x000e220000002500 */
[----:B------:R-:W1:Y:S01]  /*0040*/  S2R R3, SR_TID.X ;  /* 0x0000000000037919 */ /* 0x000e620000002100 */
[----:B------:R-:W2:Y:S06]  /*0050*/  LDCU.64 UR4, c[0x0][0x358] ;  /* 0x00006b00ff0477ac */ /* 0x000eac0008000a00 */
[----:B------:R-:W0:Y:S08]  /*0060*/  LDC R7, c[0x0][0x364] ;  /* 0x0000d900ff077b82 */ /* 0x000e300000000800 */
[----:B------:R-:W3:Y:S08]  /*0070*/  LDC.64 R4, c[0x0][0x380] ;  /* 0x0000e000ff047b82 */ /* 0x000ef00000000a00 */
[----:B------:R-:W4:Y:S01]  /*0080*/  LDC R9, c[0x0][0x390] ;  /* 0x0000e400ff097b82 */ /* 0x000f220000000800 */
[----:B0-----:R-:W-:-:S04]  /*0090*/  IMAD R2, R7, UR7, R2 ;  /* 0x0000000707027c24 */ /* 0x001fc8000f8e0202 */
[----:B-1----:R-:W-:-:S04]  /*00a0*/  IMAD R2, R2, UR6, R3 ;  /* 0x0000000602027c24 */ /* 0x002fc8000f8e0203 */
[----:B---3--:R-:W-:-:S05]  /*00b0*/  IMAD.WIDE R4, R2, 0x4, R4 ;  /* 0x0000000402047825 */ /* 0x008fca00078e0204 */
[----:B--2---:R-:W2:Y:S01]  /*00c0*/  LDG.E R0, desc[UR4][R4.64] ;  /* 0x0000000404007981 */ /* 0x004ea2000c1e1900 */
[----:B------:R-:W-:Y:S01]  /*00d0*/  BSSY.RECONVERGENT B0, `(.L_x_15) ;  /* 0x000000c000007945 */ /* 0x000fe20003800200 */
[----:B----4-:R-:W0:Y:S02]  /*00e0*/  MUFU.RCP R3, R9 ;  /* 0x0000000900037308 */ /* 0x010e240000001000 */
[----:B0-----:R-:W-:-:S04]  /*00f0*/  FFMA R6, R3, -R9, 1 ;  /* 0x3f80000003067423 */ /* 0x001fc80000000809 */
[----:B------:R-:W-:Y:S02]  /*0100*/  FFMA R3, R3, R6, R3 ;  /* 0x0000000603037223 */ /* 0x000fe40000000003 */
[----:B--2---:R-:W0:Y:S02]  /*0110*/  FCHK P0, R0, R9 ;  /* 0x0000000900007302 */ /* 0x004e240000000000 */
[----:B------:R-:W-:-:S04]  /*0120*/  FFMA R6, R0, R3, RZ ;  /* 0x0000000300067223 */ /* 0x000fc800000000ff */
[----:B------:R-:W-:-:S04]  /*0130*/  FFMA R7, R6, -R9, R0 ;  /* 0x8000000906077223 */ /* 0x000fc80000000000 */
[----:B------:R-:W-:Y:S01]  /*0140*/  FFMA R7, R3, R7, R6 ;  /* 0x0000000703077223 */ /* 0x000fe20000000006 */
[----:B0-----:R-:W-:Y:S06]  /*0150*/  @!P0 BRA `(.L_x_16) ;  /* 0x00000000000c8947 */ /* 0x001fec0003800000 */
[----:B------:R-:W-:-:S07]  /*0160*/  MOV R4, 0x180 ;  /* 0x0000018000047802 */ /* 0x000fce0000000f00 */
[----:B------:R-:W-:Y:S05]  /*0170*/  CALL.REL.NOINC `($__internal_1_$__cuda_sm3x_div_rn_noftz_f32_slowpath) ;  /* 0x0000000000187944 */ /* 0x000fea0003c00000 */
[----:B------:R-:W-:-:S07]  /*0180*/  IMAD.MOV.U32 R7, RZ, RZ, R0 ;  /* 0x000000ffff077224 */ /* 0x000fce00078e0000 */
.L_x_16:
[----:B------:R-:W-:Y:S05]  /*0190*/  BSYNC.RECONVERGENT B0 ;  /* 0x0000000000007941 */ /* 0x000fea0003800200 */
.L_x_15:
[----:B------:R-:W0:Y:S02]  /*01a0*/  LDC.64 R4, c[0x0][0x388] ;  /* 0x0000e200ff047b82 */ /* 0x000e240000000a00 */
[----:B0-----:R-:W-:-:S05]  /*01b0*/  IMAD.WIDE R2, R2, 0x4, R4 ;  /* 0x0000000402027825 */ /* 0x001fca00078e0204 */
[----:B------:R-:W-:Y:S01]  /*01c0*/  STG.E desc[UR4][R2.64], R7 ;  /* 0x0000000702007986 */ /* 0x000fe2000c101904 */
[----:B------:R-:W-:Y:S05]  /*01d0*/  EXIT ;  /* 0x000000000000794d */ /* 0x000fea0003800000 */
        .weak           $__internal_1_$__cuda_sm3x_div_rn_noftz_f32_slowpath
        .type           $__internal_1_$__cuda_sm3x_div_rn_noftz_f32_slowpath,@function
        .size           $__internal_1_$__cuda_sm3x_div_rn_noftz_f32_slowpath,(.L_x_36 - $__internal_1_$__cuda_sm3x_div_rn_noftz_f32_slowpath)
$__internal_1_$__cuda_sm3x_div_rn_noftz_f32_slowpath:
[----:B------:R-:W0:Y:S01]  /*01e0*/  LDC R3, c[0x0][0x390] ;  /* 0x0000e400ff037b82 */ /* 0x000e220000000800 */
[--C-:B------:R-:W-:Y:S01]  /*01f0*/  SHF.R.U32.HI R5, RZ, 0x17, R0.reuse ;  /* 0x00000017ff057819 */ /* 0x100fe20000011600 */
[----:B------:R-:W1:Y:S01]  /*0200*/  LDCU UR6, c[0x0][0x390] ;  /* 0x00007200ff0677ac */ /* 0x000e620008000800 */
[----:B------:R-:W-:Y:S01]  /*0210*/  BSSY.RECONVERGENT B1, `(.L_x_17) ;  /* 0x0000064000017945 */ /* 0x000fe20003800200 */
[----:B------:R-:W-:Y:S01]  /*0220*/  IMAD.MOV.U32 R7, RZ, RZ, R0 ;  /* 0x000000ffff077224 */ /* 0x000fe200078e0000 */
[----:B------:R-:W-:-:S05]  /*0230*/  LOP3.LUT R5, R5, 0xff, RZ, 0xc0, !PT ;  /* 0x000000ff05057812 */ /* 0x000fca00078ec0ff */
[----:B------:R-:W-:Y:S02]  /*0240*/  VIADD R10, R5, 0xffffffff ;  /* 0xffffffff050a7836 */ /* 0x000fe40000000000 */
[----:B-1----:R-:W-:Y:S01]  /*0250*/  IMAD.U32 R8, RZ, RZ, UR6 ;  /* 0x00000006ff087e24 */ /* 0x002fe2000f8e00ff */
[----:B0-----:R-:W-:-:S04]  /*0260*/  SHF.R.U32.HI R6, RZ, 0x17, R3 ;  /* 0x00000017ff067819 */ /* 0x001fc80000011603 */
[----:B------:R-:W-:-:S05]  /*0270*/  LOP3.LUT R6, R6, 0xff, RZ, 0xc0, !PT ;  /* 0x000000ff06067812 */ /* 0x000fca00078ec0ff */
[----:B------:R-:W-:-:S05]  /*0280*/  VIADD R11, R6, 0xffffffff ;  /* 0xffffffff060b7836 */ /* 0x000fca0000000000 */
[----:B------:R-:W-:-:S04]  /*0290*/  ISETP.GT.U32.AND P0, PT, R11, 0xfd, PT ;  /* 0x000000fd0b00780c */ /* 0x000fc80003f04070 */
[----:B------:R-:W-:-:S13]  /*02a0*/  ISETP.GT.U32.OR P0, PT, R10, 0xfd, P0 ;  /* 0x000000fd0a00780c */ /* 0x000fda0000704470 */
[----:B------:R-:W-:Y:S01]  /*02b0*/  @!P0 IMAD.MOV.U32 R9, RZ, RZ, RZ ;  /* 0x000000ffff098224 */ /* 0x000fe200078e00ff */
[----:B------:R-:W-:Y:S06]  /*02c0*/  @!P0 BRA `(.L_x_18) ;  /* 0x00000000005c8947 */ /* 0x000fec0003800000 */
[----:B------:R-:W-:Y:S02]  /*02d0*/  FSETP.GTU.FTZ.AND P1, PT, |R3|, +INF , PT ;  /* 0x7f8000000300780b */ /* 0x000fe40003f3c200 */
        /* <DEDUP_REMOVED lines=22> */
.L_x_18:
[----:B------:R-:W-:Y:S01]  /*0440*/  LEA R3, R6, 0xc0800000, 0x17 ;  /* 0xc080000006037811 */ /* 0x000fe200078eb8ff */
[----:B------:R-:W-:Y:S01]  /*0450*/  VIADD R5, R5, 0xffffff81 ;  /* 0xffffff8105057836 */ /* 0x000fe20000000000 */
[----:B------:R-:W-:Y:S03]  /*0460*/  BSSY.RECONVERGENT B2, `(.L_x_23) ;  /* 0x0000035000027945 */ /* 0x000fe60003800200 */
[----:B------:R-:W-:Y:S01]  /*0470*/  IMAD.IADD R3, R8, 0x1, -R3 ;  /* 0x0000000108037824 */ /* 0x000fe200078e0a03 */
[C---:B------:R-:W-:Y:S01]  /*0480*/  IADD3 R6, PT, PT, R5.reuse, 0x7f, -R6 ;  /* 0x0000007f05067810 */ /* 0x040fe20007ffe806 */
[----:B------:R-:W-:Y:S02]  /*0490*/  IMAD R0, R5, -0x800000, R7 ;  /* 0xff80000005007824 */ /* 0x000fe400078e0207 */
[----:B------:R-:W0:Y:S01]  /*04a0*/  MUFU.RCP R8, R3 ;  /* 0x0000000300087308 */ /* 0x000e220000001000 */
[----:B------:R-:W-:Y:S01]  /*04b0*/  FADD.FTZ R11, -R3, -RZ ;  /* 0x800000ff030b7221 */ /* 0x000fe20000010100 */
[----:B------:R-:W-:-:S03]  /*04c0*/  IMAD.IADD R6, R6, 0x1, R9 ;  /* 0x0000000106067824 */ /* 0x000fc600078e0209 */
        /* <DEDUP_REMOVED lines=42> */
.L_x_25:
[----:B------:R-:W-:-:S04]  /*0770*/  LOP3.LUT R0, R0, 0x80000000, RZ, 0xc0, !PT ;  /* 0x8000000000007812 */ /* 0x000fc800078ec0ff */
[----:B------:R-:W-:Y:S01]  /*0780*/  LOP3.LUT R0, R0, 0x7f800000, RZ, 0xfc, !PT ;  /* 0x7f80000000007812 */ /* 0x000fe200078efcff */
[----:B------:R-:W-:Y:S06]  /*0790*/  BRA `(.L_x_26) ;  /* 0x0000000000047947 */ /* 0x000fec0003800000 */
.L_x_24:
[----:B------:R-:W-:-:S07]  /*07a0*/  IMAD R0, R6, 0x800000, R0 ;  /* 0x0080000006007824 */ /* 0x000fce00078e0200 */
.L_x_26:
[----:B------:R-:W-:Y:S05]  /*07b0*/  BSYNC.RECONVERGENT B2 ;  /* 0x0000000000027941 */ /* 0x000fea0003800200 */
.L_x_23:
[----:B------:R-:W-:Y:S05]  /*07c0*/  BRA `(.L_x_27) ;  /* 0x0000000000207947 */ /* 0x000fea0003800000 */
.L_x_22:
[----:B------:R-:W-:-:S04]  /*07d0*/  LOP3.LUT R0, R8, 0x80000000, R7, 0x48, !PT ;  /* 0x8000000008007812 */ /* 0x000fc800078e4807 */
[----:B------:R-:W-:Y:S01]  /*07e0*/  LOP3.LUT R0, R0, 0x7f800000, RZ, 0xfc, !PT ;  /* 0x7f80000000007812 */ /* 0x000fe200078efcff */
[----:B------:R-:W-:Y:S06]  /*07f0*/  BRA `(.L_x_27) ;  /* 0x0000000000147947 */ /* 0x000fec0003800000 */
.L_x_21:
[----:B------:R-:W-:Y:S01]  /*0800*/  LOP3.LUT R0, R8, 0x80000000, R7, 0x48, !PT ;  /* 0x8000000008007812 */ /* 0x000fe200078e4807 */
[----:B------:R-:W-:Y:S06]  /*0810*/  BRA `(.L_x_27) ;  /* 0x00000000000c7947 */ /* 0x000fec0003800000 */
.L_x_20:
[----:B------:R-:W0:Y:S01]  /*0820*/  MUFU.RSQ R0, -QNAN ;  /* 0xffc0000000007908 */ /* 0x000e220000001400 */
[----:B------:R-:W-:Y:S05]  /*0830*/  BRA `(.L_x_27) ;  /* 0x0000000000047947 */ /* 0x000fea0003800000 */
.L_x_19:
[----:B------:R-:W-:-:S07]  /*0840*/  FADD.FTZ R0, R0, R3 ;  /* 0x0000000300007221 */ /* 0x000fce0000010000 */
.L_x_27:
[----:B------:R-:W-:Y:S05]  /*0850*/  BSYNC.RECONVERGENT B1 ;  /* 0x0000000000017941 */ /* 0x000fea0003800200 */
.L_x_17:
[----:B------:R-:W-:-:S04]  /*0860*/  IMAD.MOV.U32 R5, RZ, RZ, 0x0 ;  /* 0x00000000ff057424 */ /* 0x000fc800078e00ff */
[----:B0-----:R-:W-:Y:S05]  /*0870*/  RET.REL.NODEC R4 `(div_scalar) ;  /* 0xfffffff404e07950 */ /* 0x001fea0003c3ffff */
.L_x_28:
        /* <DEDUP_REMOVED lines=16> */
.L_x_36:


//--------------------- .text.mul_scalar          --------------------------
	.section	.text.mul_scalar,"ax",@progbits
	.align	128
        .global         mul_scalar
        .type           mul_scalar,@function
        .size           mul_scalar,(.L_x_40 - mul_scalar)
        .other          mul_scalar,@"STO_CUDA_ENTRY STV_DEFAULT"
mul_scalar:
.text.mul_scalar:
        /* <DEDUP_REMOVED lines=15> */
[----:B-1----:R-:W-:-:S05]  /*00f0*/  FMUL R7, R2, UR6 ;  /* 0x0000000602077c20 */ /* 0x002fca0008400000 */
[----:B------:R-:W-:Y:S01]  /*0100*/  STG.E desc[UR4][R4.64], R7 ;  /* 0x0000000704007986 */ /* 0x000fe2000c101904 */
[----:B------:R-:W-:Y:S05]  /*0110*/  EXIT ;  /* 0x000000000000794d */ /* 0x000fea0003800000 */
.L_x_29:
        /* <DEDUP_REMOVED lines=14> */
.L_x_40:


//--------------------- .text.sub_scalar          --------------------------
	.section	.text.sub_scalar,"ax",@progbits
	.align	128
        .global         sub_scalar
        .type           sub_scalar,@function
        .size           sub_scalar,(.L_x_41 - sub_scalar)
        .other          sub_scalar,@"STO_CUDA_ENTRY STV_DEFAULT"
sub_scalar:
.text.sub_scalar:
        /* <DEDUP_REMOVED lines=15> */
[----:B-1----:R-:W-:-:S05]  /*00f0*/  FADD R7, R2, -UR6 ;  /* 0x8000000602077e21 */ /* 0x002fca0008000000 */
[----:B------:R-:W-:Y:S01]  /*0100*/  STG.E desc[UR4][R4.64], R7 ;  /* 0x0000000704007986 */ /* 0x000fe2000c101904 */
[----:B------:R-:W-:Y:S05]  /*0110*/  EXIT ;  /* 0x000000000000794d */ /* 0x000fea0003800000 */
.L_x_30:
        /* <DEDUP_REMOVED lines=14> */
.L_x_41:


//--------------------- .text.add_scalar          --------------------------
	.section	.text.add_scalar,"ax",@progbits
	.align	128
        .global         add_scalar
        .type           add_scalar,@function
        .size           add_scalar,(.L_x_42 - add_scalar)
        .other          add_scalar,@"STO_CUDA_ENTRY STV_DEFAULT"
add_scalar:
.text.add_scalar:
        /* <DEDUP_REMOVED lines=15> */
[----:B-1----:R-:W-:-:S05]  /*00f0*/  FADD R7, R2, UR6 ;  /* 0x0000000602077e21 */ /* 0x002fca0008000000 */
[----:B------:R-:W-:Y:S01]  /*0100*/  STG.E desc[UR4][R4.64], R7 ;  /* 0x0000000704007986 */ /* 0x000fe2000c101904 */
[----:B------:R-:W-:Y:S05]  /*0110*/  EXIT ;  /* 0x000000000000794d */ /* 0x000fea0003800000 */
.L_x_31:
        /* <DEDUP_REMOVED lines=14> */
.L_x_42:


//--------------------- .text.dot                 --------------------------
	.section	.text.dot,"ax",@progbits
	.align	128
        .global         dot
        .type           dot,@function
        .size           dot,(.L_x_43 - dot)
        .other          dot,@"STO_CUDA_ENTRY STV_DEFAULT"
dot:
.text.dot:
        /* <DEDUP_REMOVED lines=8> */
[----:B------:R-:W4:Y:S01]  /*0080*/  LDC.64 R4, c[0x0][0x388] ;  /* 0x0000e200ff047b82 */ /* 0x000f220000000a00 */
[----:B0-----:R-:W-:-:S07]  /*0090*/  IMAD R0, R7, UR7, R0 ;  /* 0x0000000707007c24 */ /* 0x001fce000f8e0200 */
[----:B------:R-:W0:Y:S01]  /*00a0*/  LDC.64 R6, c[0x0][0x390] ;  /* 0x0000e400ff067b82 */ /* 0x000e220000000a00 */
[----:B-1----:R-:W-:-:S04]  /*00b0*/  IMAD R9, R0, UR6, R9 ;  /* 0x0000000600097c24 */ /* 0x002fc8000f8e0209 */
[----:B---3--:R-:W-:-:S06]  /*00c0*/  IMAD.WIDE R2, R9, 0x4, R2 ;  /* 0x0000000409027825 */ /* 0x008fcc00078e0202 */
[----:B--2---:R-:W2:Y:S01]  /*00d0*/  LDG.E R2, desc[UR4][R2.64] ;  /* 0x0000000402027981 */ /* 0x004ea2000c1e1900 */
[----:B----4-:R-:W-:-:S06]  /*00e0*/  IMAD.WIDE R4, R9, 0x4, R4 ;  /* 0x0000000409047825 */ /* 0x010fcc00078e0204 */
[----:B------:R-:W2:Y:S01]  /*00f0*/  LDG.E R5, desc[UR4][R4.64] ;  /* 0x0000000404057981 */ /* 0x000ea2000c1e1900 */
[----:B0-----:R-:W-:-:S04]  /*0100*/  IMAD.WIDE R6, R9, 0x4, R6 ;  /* 0x0000000409067825 */ /* 0x001fc800078e0206 */
[----:B--2---:R-:W-:-:S05]  /*0110*/  FMUL R9, R2, R5 ;  /* 0x0000000502097220 */ /* 0x004fca0000400000 */
[----:B------:R-:W-:Y:S01]  /*0120*/  STG.E desc[UR4][R6.64], R9 ;  /* 0x0000000906007986 */ /* 0x000fe2000c101904 */
[----:B------:R-:W-:Y:S05]  /*0130*/  EXIT ;  /* 0x000000000000794d */ /* 0x000fea0003800000 */
.L_x_32:
        /* <DEDUP_REMOVED lines=12> */
.L_x_43:


//--------------------- .text.sub                 --------------------------
	.section	.text.sub,"ax",@progbits
	.align	128
        .global         sub
        .type           sub,@function
        .size           sub,(.L_x_44 - sub)
        .other          sub,@"STO_CUDA_ENTRY STV_DEFAULT"
sub:
.text.sub:
        /* <DEDUP_REMOVED lines=17> */
[----:B--2---:R-:W-:-:S05]  /*0110*/  FADD R9, R2, -R5 ;  /* 0x8000000502097221 */ /* 0x004fca0000000000 */
[----:B------:R-:W-:Y:S01]  /*0120*/  STG.E desc[UR4][R6.64], R9 ;  /* 0x0000000906007986 */ /* 0x000fe2000c101904 */
[----:B------:R-:W-:Y:S05]  /*0130*/  EXIT ;  /* 0x000000000000794d */ /* 0x000fea0003800000 */
.L_x_33:
        /* <DEDUP_REMOVED lines=12> */
.L_x_44:


//--------------------- .text.add                 --------------------------
	.section	.text.add,"ax",@progbits
	.align	128
        .global         add
        .type           add,@function
        .size           add,(.L_x_45 - add)
        .other          add,@"STO_CUDA_ENTRY STV_DEFAULT"
add:
.text.add:
        /* <DEDUP_REMOVED lines=17> */
[----:B--2---:R-:W-:-:S05]  /*0110*/  FADD R9, R2, R5 ;  /* 0x0000000502097221 */ /* 0x004fca0000000000 */
[----:B------:R-:W-:Y:S01]  /*0120*/  STG.E desc[UR4][R6.64], R9 ;  /* 0x0000000906007986 */ /* 0x000fe2000c101904 */
[----:B------:R-:W-:Y:S05]  /*0130*/  EXIT ;  /* 0x000000000000794d */ /* 0x000fea0003800000 */
.L_x_34:
        /* <DEDUP_REMOVED lines=12> */
.L_x_45:


//--------------------- .nv.shared.reserved.0     --------------------------
	.section	.nv.shared.reserved.0,"aw",@nobits
	.weak		__nv_reservedSMEM_offset_0_alias
	.size		__nv_reservedSMEM_offset_0_alias, 0, 64
	.other		__nv_reservedSMEM_offset_0_alias,@"STO_CUDA_RESERVED_SHARED STV_DEFAULT"
__nv_reservedSMEM_offset_0_alias:
	.zero		0
	.zero		64


//--------------------- .nv.constant0.scalar_div  --------------------------
	.section	.nv.constant0.scalar_div,"a",@progbits
	.sectionflags	@""
	.align	4
.nv.constant0.scalar_div:
	.zero		916


//--------------------- .nv.constant0.scalar_sub  --------------------------
	.section	.nv.constant0.scalar_sub,"a",@progbits
	.sectionflags	@""
	.align	4
.nv.constant0.scalar_sub:
	.zero		916


//--------------------- .nv.constant0.div_scalar  --------------------------
	.section	.nv.constant0.div_scalar,"a",@progbits
	.sectionflags	@""
	.align	4
.nv.constant0.div_scalar:
	.zero		916


//--------------------- .nv.constant0.mul_scalar  --------------------------
	.section	.nv.constant0.mul_scalar,"a",@progbits
	.sectionflags	@""
	.align	4
.nv.constant0.mul_scalar:
	.zero		916


//--------------------- .nv.constant0.sub_scalar  --------------------------
	.section	.nv.constant0.sub_scalar,"a",@progbits
	.sectionflags	@""
	.align	4
.nv.constant0.sub_scalar:
	.zero		916


//--------------------- .nv.constant0.add_scalar  --------------------------
	.section	.nv.constant0.add_scalar,"a",@progbits
	.sectionflags	@""
	.align	4
.nv.constant0.add_scalar:
	.zero		916


//--------------------- .nv.constant0.dot         --------------------------
	.section	.nv.constant0.dot,"a",@progbits
	.sectionflags	@""
	.align	4
.nv.constant0.dot:
	.zero		920


//--------------------- .nv.constant0.sub         --------------------------
	.section	.nv.constant0.sub,"a",@progbits
	.sectionflags	@""
	.align	4
.nv.constant0.sub:
	.zero		920


//--------------------- .nv.constant0.add         --------------------------
	.section	.nv.constant0.add,"a",@progbits
	.sectionflags	@""
	.align	4
.nv.constant0.add:
	.zero		920


//--------------------- SYMBOLS --------------------------

	.type		.nv.reservedSmem.offset0,@object
	.size		.nv.reservedSmem.offset0,0x4
